	.target	sm_90a

	.elftype	@"ET_EXEC"


//--------------------- .note.nv.tkinfo           --------------------------
	.section	.note.nv.tkinfo,"",@"SHT_NOTE"
	.sectionflags	@"SHF_NOTE_NV_TKINFO"
	.tkinfo
        /*0018*/ 	.word	0x00000002
        /*0030*/ 	.string	""
        /*0030*/ 	.string	"ptxas"
        /*0030*/ 	.string	"Cuda compilation tools, release 13.0, V13.0.88"
        /*0030*/ 	.string	"Build cuda_13.0.r13.0/compiler.36424714_0"
        /*0030*/ 	.string	"-v  -suppress-debug-info  -lineinfo  -arch sm_90a "



//--------------------- .note.nv.cuinfo           --------------------------
	.section	.note.nv.cuinfo,"",@"SHT_NOTE"
	.sectionflags	@"SHF_NOTE_NV_CUINFO"
        /*0018*/ 	.short	0x0002
        /*001a*/ 	.short	0x005a
        /*001c*/ 	.short	0x0082
	.zero		2


//--------------------- .nv.info                  --------------------------
	.section	.nv.info,"",@"SHT_CUDA_INFO"
	.align	4


	//----- nvinfo : EIATTR_REGCOUNT
	.align		4
        /*0000*/ 	.byte	0x04, 0x2f
        /*0002*/ 	.short	(.L_1 - .L_0)
	.align		4
.L_0:
        /*0004*/ 	.word	index@(gluon_wgmma)
        /*0008*/ 	.word	0x0000005a


	//----- nvinfo : EIATTR_FRAME_SIZE
	.align		4
.L_1:
        /*000c*/ 	.byte	0x04, 0x11
        /*000e*/ 	.short	(.L_3 - .L_2)
	.align		4
.L_2:
        /*0010*/ 	.word	index@(gluon_wgmma)
        /*0014*/ 	.word	0x00000000


	//----- nvinfo : EIATTR_MIN_STACK_SIZE
	.align		4
.L_3:
        /*0018*/ 	.byte	0x04, 0x12
        /*001a*/ 	.short	(.L_5 - .L_4)
	.align		4
.L_4:
        /*001c*/ 	.word	index@(gluon_wgmma)
        /*0020*/ 	.word	0x00000000
.L_5:


//--------------------- .nv.compat                --------------------------
	.section	.nv.compat,"",@"SHT_CUDA_COMPAT_INFO"
	.align	4
        /*0000*/ 	.byte	0x02, 0x09, 0x01, 0x00, 0x02, 0x02, 0x04, 0x00, 0x02, 0x05, 0x05, 0x00, 0x03, 0x07, 0x01, 0x01
        /*0010*/ 	.byte	0x02, 0x03, 0x03, 0x00, 0x02, 0x06, 0x01, 0x00, 0x04, 0x0b, 0x08, 0x00, 0x00, 0x00, 0x00, 0x00
        /*0020*/ 	.byte	0x00, 0x00, 0x00, 0x00


//--------------------- .nv.info.gluon_wgmma      --------------------------
	.section	.nv.info.gluon_wgmma,"",@"SHT_CUDA_INFO"
	.sectionflags	@""
	.align	4


	//----- nvinfo : EIATTR_CUDA_API_VERSION
	.align		4
        /*0000*/ 	.byte	0x04, 0x37
        /*0002*/ 	.short	(.L_7 - .L_6)
.L_6:
        /*0004*/ 	.word	0x00000082


	//----- nvinfo : EIATTR_KPARAM_INFO
	.align		4
.L_7:
        /*0008*/ 	.byte	0x04, 0x17
        /*000a*/ 	.short	(.L_9 - .L_8)
.L_8:
        /*000c*/ 	.word	0x00000000
        /*0010*/ 	.short	0x000a
        /*0012*/ 	.short	0x0048
        /*0014*/ 	.byte	0x00, 0xf4, 0x21, 0x00


	//----- nvinfo : EIATTR_KPARAM_INFO
	.align		4
.L_9:
        /*0018*/ 	.byte	0x04, 0x17
        /*001a*/ 	.short	(.L_11 - .L_10)
.L_10:
        /*001c*/ 	.word	0x00000000
        /*0020*/ 	.short	0x0009
        /*0022*/ 	.short	0x0040
        /*0024*/ 	.byte	0x00, 0xf4, 0x21, 0x00


	//----- nvinfo : EIATTR_KPARAM_INFO
	.align		4
.L_11:
        /*0028*/ 	.byte	0x04, 0x17
        /*002a*/ 	.short	(.L_13 - .L_12)
.L_12:
        /*002c*/ 	.word	0x00000000
        /*0030*/ 	.short	0x0008
        /*0032*/ 	.short	0x0038
        /*0034*/ 	.byte	0x00, 0xf0, 0x21, 0x00


	//----- nvinfo : EIATTR_KPARAM_INFO
	.align		4
.L_13:
        /*0038*/ 	.byte	0x04, 0x17
        /*003a*/ 	.short	(.L_15 - .L_14)
.L_14:
        /*003c*/ 	.word	0x00000000
        /*0040*/ 	.short	0x0007
        /*0042*/ 	.short	0x0030
        /*0044*/ 	.byte	0x00, 0xf0, 0x21, 0x00


	//----- nvinfo : EIATTR_KPARAM_INFO
	.align		4
.L_15:
        /*0048*/ 	.byte	0x04, 0x17
        /*004a*/ 	.short	(.L_17 - .L_16)
.L_16:
        /*004c*/ 	.word	0x00000000
        /*0050*/ 	.short	0x0006
        /*0052*/ 	.short	0x0028
        /*0054*/ 	.byte	0x00, 0xf0, 0x21, 0x00


	//----- nvinfo : EIATTR_KPARAM_INFO
	.align		4
.L_17:
        /*0058*/ 	.byte	0x04, 0x17
        /*005a*/ 	.short	(.L_19 - .L_18)
.L_18:
        /*005c*/ 	.word	0x00000000
        /*0060*/ 	.short	0x0005
        /*0062*/ 	.short	0x0020
        /*0064*/ 	.byte	0x00, 0xf0, 0x11, 0x00


	//----- nvinfo : EIATTR_KPARAM_INFO
	.align		4
.L_19:
        /*0068*/ 	.byte	0x04, 0x17
        /*006a*/ 	.short	(.L_21 - .L_20)
.L_20:
        /*006c*/ 	.word	0x00000000
        /*0070*/ 	.short	0x0004
        /*0072*/ 	.short	0x001c
        /*0074*/ 	.byte	0x00, 0xf0, 0x11, 0x00


	//----- nvinfo : EIATTR_KPARAM_INFO
	.align		4
.L_21:
        /*0078*/ 	.byte	0x04, 0x17
        /*007a*/ 	.short	(.L_23 - .L_22)
.L_22:
        /*007c*/ 	.word	0x00000000
        /*0080*/ 	.short	0x0003
        /*0082*/ 	.short	0x0018
        /*0084*/ 	.byte	0x00, 0xf0, 0x11, 0x00


	//----- nvinfo : EIATTR_KPARAM_INFO
	.align		4
.L_23:
        /*0088*/ 	.byte	0x04, 0x17
        /*008a*/ 	.short	(.L_25 - .L_24)
.L_24:
        /*008c*/ 	.word	0x00000000
        /*0090*/ 	.short	0x0002
        /*0092*/ 	.short	0x0010
        /*0094*/ 	.byte	0x00, 0xf4, 0x21, 0x00


	//----- nvinfo : EIATTR_KPARAM_INFO
	.align		4
.L_25:
        /*0098*/ 	.byte	0x04, 0x17
        /*009a*/ 	.short	(.L_27 - .L_26)
.L_26:
        /*009c*/ 	.word	0x00000000
        /*00a0*/ 	.short	0x0001
        /*00a2*/ 	.short	0x0008
        /*00a4*/ 	.byte	0x00, 0xf4, 0x21, 0x00


	//----- nvinfo : EIATTR_KPARAM_INFO
	.align		4
.L_27:
        /*00a8*/ 	.byte	0x04, 0x17
        /*00aa*/ 	.short	(.L_29 - .L_28)
.L_28:
        /*00ac*/ 	.word	0x00000000
        /*00b0*/ 	.short	0x0000
        /*00b2*/ 	.short	0x0000
        /*00b4*/ 	.byte	0x00, 0xf4, 0x21, 0x00


	//----- nvinfo : EIATTR_SPARSE_MMA_MASK
	.align		4
.L_29:
        /*00b8*/ 	.byte	0x03, 0x50
        /*00ba*/ 	.short	0x0000


	//----- nvinfo : EIATTR_MAXREG_COUNT
	.align		4
        /*00bc*/ 	.byte	0x03, 0x1b
        /*00be*/ 	.short	0x00ff


	//----- nvinfo : EIATTR_NUM_BARRIERS
	.align		4
        /*00c0*/ 	.byte	0x02, 0x4c
        /*00c2*/ 	.byte	0x01
	.zero		1


	//----- nvinfo : EIATTR_MERCURY_ISA_VERSION
	.align		4
        /*00c4*/ 	.byte	0x03, 0x5f
        /*00c6*/ 	.short	0x0101


	//----- nvinfo : EIATTR_INT_WARP_WIDE_INSTR_OFFSETS
	.align		4
        /*00c8*/ 	.byte	0x04, 0x31
        /*00ca*/ 	.short	(.L_31 - .L_30)


	//   ....[0]....
.L_30:
        /*00cc*/ 	.word	0x00001440


	//   ....[1]....
        /*00d0*/ 	.word	0x00001460


	//   ....[2]....
        /*00d4*/ 	.word	0x00001470


	//   ....[3]....
        /*00d8*/ 	.word	0x00001480


	//   ....[4]....
        /*00dc*/ 	.word	0x00001590


	//   ....[5]....
        /*00e0*/ 	.word	0x00001940


	//   ....[6]....
        /*00e4*/ 	.word	0x00001950


	//   ....[7]....
        /*00e8*/ 	.word	0x000019c0


	//   ....[8]....
        /*00ec*/ 	.word	0x000019d0


	//   ....[9]....
        /*00f0*/ 	.word	0x00001ef0


	//   ....[10]....
        /*00f4*/ 	.word	0x00001f10


	//----- nvinfo : EIATTR_COOP_GROUP_MASK_REGIDS
	.align		4
.L_31:
        /*00f8*/ 	.byte	0x04, 0x29
        /*00fa*/ 	.short	(.L_33 - .L_32)


	//   ....[0]....
.L_32:
        /*00fc*/ 	.word	0xffffffff


	//   ....[1]....
        /*0100*/ 	.word	0xffffffff


	//   ....[2]....
        /*0104*/ 	.word	0xffffffff


	//----- nvinfo : EIATTR_COOP_GROUP_INSTR_OFFSETS
	.align		4
.L_33:
        /*0108*/ 	.byte	0x04, 0x28
        /*010a*/ 	.short	(.L_35 - .L_34)


	//   ....[0]....
.L_34:
        /*010c*/ 	.word	0x00000150


	//   ....[1]....
        /*0110*/ 	.word	0x00000720


	//   ....[2]....
        /*0114*/ 	.word	0x00000cd0


	//----- nvinfo : EIATTR_MBARRIER_INSTR_OFFSETS
	.align		4
.L_35:
        /*0118*/ 	.byte	0x04, 0x39
        /*011a*/ 	.short	(.L_37 - .L_36)


	//   ....[0]....
.L_36:
        /*011c*/ 	.word	0x000015e0
        /*0120*/ 	.word	0x000000ff
        /*0124*/ 	.word	0x00018000
        /*0128*/ 	.short	0x0100
        /*012a*/ 	.byte	0x14
	.zero		1


	//   ....[1]....
        /*012c*/ 	.word	0x00001600
        /*0130*/ 	.word	0x000000ff
        /*0134*/ 	.word	0x00018008
        /*0138*/ 	.short	0x0100
        /*013a*/ 	.byte	0x14
	.zero		1


	//   ....[2]....
        /*013c*/ 	.word	0x00001630
        /*0140*/ 	.word	0x000000ff
        /*0144*/ 	.word	0x00018010
        /*0148*/ 	.short	0x0100
        /*014a*/ 	.byte	0x14
	.zero		1


	//   ....[3]....
        /*014c*/ 	.word	0x00001650
        /*0150*/ 	.word	0x000000ff
        /*0154*/ 	.word	0x00018018
        /*0158*/ 	.short	0x0100
        /*015a*/ 	.byte	0x14
	.zero		1


	//   ....[4]....
        /*015c*/ 	.word	0x00001a80
        /*0160*/ 	.word	0x000000ff
        /*0164*/ 	.word	0x00018000
        /*0168*/ 	.short	0x010a
        /*016a*/ 	.byte	0x12
	.zero		1


	//   ....[5]....
        /*016c*/ 	.word	0x00001e50
        /*0170*/ 	.word	0x000000ff
        /*0174*/ 	.word	0x00018000
        /*0178*/ 	.short	0x0108
        /*017a*/ 	.byte	0x14
	.zero		1


	//   ....[6]....
        /*017c*/ 	.word	0x00001fb0
        /*0180*/ 	.word	0x000000ff
        /*0184*/ 	.word	0x00018008
        /*0188*/ 	.short	0x0108
        /*018a*/ 	.byte	0x14
	.zero		1


	//   ....[7]....
        /*018c*/ 	.word	0x00002090
        /*0190*/ 	.word	0x000000ff
        /*0194*/ 	.word	0x00018010
        /*0198*/ 	.short	0x0108
        /*019a*/ 	.byte	0x14
	.zero		1


	//   ....[8]....
        /*019c*/ 	.word	0x00002110
        /*01a0*/ 	.word	0x000000ff
        /*01a4*/ 	.word	0x00018018
        /*01a8*/ 	.short	0x0108
        /*01aa*/ 	.byte	0x14
	.zero		1


	//   ....[9]....
        /*01ac*/ 	.word	0x00002220
        /*01b0*/ 	.word	0x000000ff
        /*01b4*/ 	.word	0x00018000
        /*01b8*/ 	.short	0x010a
        /*01ba*/ 	.byte	0x12
	.zero		1


	//----- nvinfo : EIATTR_NUM_MBARRIERS
	.align		4
.L_37:
        /*01bc*/ 	.byte	0x03, 0x38
        /*01be*/ 	.short	0x0004


	//----- nvinfo : EIATTR_EXIT_INSTR_OFFSETS
	.align		4
        /*01c0*/ 	.byte	0x04, 0x1c
        /*01c2*/ 	.short	(.L_39 - .L_38)


	//   ....[0]....
.L_38:
        /*01c4*/ 	.word	0x00002210


	//----- nvinfo : EIATTR_REQNTID
	.align		4
.L_39:
        /*01c8*/ 	.byte	0x04, 0x10
        /*01ca*/ 	.short	(.L_41 - .L_40)
.L_40:
        /*01cc*/ 	.word	0x00000080
        /*01d0*/ 	.word	0x00000001
        /*01d4*/ 	.word	0x00000001


	//----- nvinfo : EIATTR_CRS_STACK_SIZE
	.align		4
.L_41:
        /*01d8*/ 	.byte	0x04, 0x1e
        /*01da*/ 	.short	(.L_43 - .L_42)
.L_42:
        /*01dc*/ 	.word	0x00000000


	//----- nvinfo : EIATTR_CBANK_PARAM_SIZE
	.align		4
.L_43:
        /*01e0*/ 	.byte	0x03, 0x19
        /*01e2*/ 	.short	0x0050


	//----- nvinfo : EIATTR_PARAM_CBANK
	.align		4
        /*01e4*/ 	.byte	0x04, 0x0a
        /*01e6*/ 	.short	(.L_45 - .L_44)
	.align		4
.L_44:
        /*01e8*/ 	.word	index@(.nv.constant0.gluon_wgmma)
        /*01ec*/ 	.short	0x0210
        /*01ee*/ 	.short	0x0050


	//----- nvinfo : EIATTR_SW_WAR
	.align		4
.L_45:
        /*01f0*/ 	.byte	0x04, 0x36
        /*01f2*/ 	.short	(.L_47 - .L_46)
.L_46:
        /*01f4*/ 	.word	0x00000008
.L_47:


//--------------------- .nv.callgraph             --------------------------
	.section	.nv.callgraph,"",@"SHT_CUDA_CALLGRAPH"
	.align	4
	.sectionentsize	8
	.align		4
        /*0000*/ 	.word	0x00000000
	.align		4
        /*0004*/ 	.word	0xffffffff
	.align		4
        /*0008*/ 	.word	0x00000000
	.align		4
        /*000c*/ 	.word	0xfffffffe
	.align		4
        /*0010*/ 	.word	0x00000000
	.align		4
        /*0014*/ 	.word	0xfffffffd
	.align		4
        /*0018*/ 	.word	0x00000000
	.align		4
        /*001c*/ 	.word	0xfffffffc


//--------------------- .text.gluon_wgmma         --------------------------
	.section	.text.gluon_wgmma,"ax",@progbits
	.align	128
        .global         gluon_wgmma
        .type           gluon_wgmma,@function
        .size           gluon_wgmma,(.L_x_52 - gluon_wgmma)
        .other          gluon_wgmma,@"STO_CUDA_ENTRY STV_DEFAULT"
gluon_wgmma:
.text.gluon_wgmma:
[----:B------:R-:W-:Y:S01]  /*0000*/  LDC R1, c[0x0][0x28] ;  /* 0x00000a00ff017b82 */ /* 0x000fe20000000800 */
[----:B------:R-:W1:Y:S07]  /*0010*/  S2R R0, SR_TID.X ;  /* 0x0000000000007919 */ /* 0x000e6e0000002100 */
[----:B------:R-:W2:Y:S01]  /*0020*/  S2UR UR4, SR_CgaCtaId ;  /* 0x00000000000479c3 */ /* 0x000ea20000008800 */
[----:B------:R-:W-:Y:S01]  /*0030*/  UMOV UR20, 0x400 ;  /* 0x0000040000147882 */ /* 0x000fe20000000000 */
[----:B------:R-:W-:Y:S01]  /*0040*/  ULDC UR6, c[0x0][0xc] ;  /* 0x0000030000067ab9 */ /* 0x000fe20000000800 */
[----:B------:R-:W-:Y:S01]  /*0050*/  ULDC.64 UR32, c[0x0][0x250] ;  /* 0x0000940000207ab9 */ /* 0x000fe20000000a00 */
[----:B------:R-:W-:Y:S04]  /*0060*/  BSSY B0, `(.L_x_0) ;  /* 0x000001f000007945 */ /* 0x000fe80003800000 */
[----:B------:R-:W3:Y:S08]  /*0070*/  LDC R3, c[0x0][0x228] ;  /* 0x00008a00ff037b82 */ /* 0x000ef00000000800 */
[----:B------:R-:W4:Y:S08]  /*0080*/  LDC R10, c[0x0][0x230] ;  /* 0x00008c00ff0a7b82 */ /* 0x000f300000000800 */
[----:B------:R-:W-:Y:S01]  /*0090*/  S2UR UR23, SR_CTAID.Y ;  /* 0x00000000001779c3 */ /* 0x000fe20000002600 */
[----:B--2---:R-:W-:-:S03]  /*00a0*/  ULEA UR20, UR4, UR20, 0x18 ;  /* 0x0000001404147291 */ /* 0x004fc6000f8ec03f */
[----:B------:R-:W-:Y:S01]  /*00b0*/  ULDC UR4, c[0x0][0x10] ;  /* 0x0000040000047ab9 */ /* 0x000fe20000000800 */
[----:B-1----:R-:W-:-:S03]  /*00c0*/  LOP3.LUT R2, R0, 0x7f, RZ, 0xc0, !PT ;  /* 0x0000007f00027812 */ /* 0x002fc600078ec0ff */
[----:B------:R-:W1:Y:S01]  /*00d0*/  S2UR UR5, SR_CTAID.Z ;  /* 0x00000000000579c3 */ /* 0x000e620000002700 */
[----:B---3--:R-:W-:Y:S01]  /*00e0*/  VIADD R3, R3, 0xffffffff ;  /* 0xffffffff03037836 */ /* 0x008fe20000000000 */
[C---:B------:R-:W-:Y:S02]  /*00f0*/  ISETP.GE.U32.AND P0, PT, R2.reuse, 0x20, PT ;  /* 0x000000200200780c */ /* 0x040fe40003f06070 */
[C---:B------:R-:W-:Y:S02]  /*0100*/  ISETP.NE.U32.AND P2, PT, R2.reuse, RZ, PT ;  /* 0x000000ff0200720c */ /* 0x040fe40003f45070 */
[----:B------:R-:W-:Y:S02]  /*0110*/  LEA R11, R2, UR20, 0x2 ;  /* 0x00000014020b7c11 */ /* 0x000fe4000f8e10ff */
[----:B------:R-:W2:Y:S01]  /*0120*/  S2UR UR34, SR_CTAID.X ;  /* 0x00000000002279c3 */ /* 0x000ea20000002500 */
[----:B----4-:R-:W-:-:S06]  /*0130*/  VIADD R12, R10, 0xffffffff ;  /* 0xffffffff0a0c7836 */ /* 0x010fcc0000000000 */
[----:B------:R3:W-:Y:S01]  /*0140*/  @!P0 STS [R11], RZ ;  /* 0x000000ff0b008388 */ /* 0x0007e20000000800 */
[----:B------:R-:W-:-:S03]  /*0150*/  NOP ;  /* 0x0000000000007918 */ /* 0x000fc60000000000 */
[----:B------:R3:W-:Y:S01]  /*0160*/  @!P2 STS [UR20+0x24], R3 ;  /* 0x00002403ff00a988 */ /* 0x0007e20008000814 */
[----:B-1----:R-:W-:-:S03]  /*0170*/  UIMAD UR4, UR5, UR4, UR23 ;  /* 0x00000004050472a4 */ /* 0x002fc6000f8e0217 */
[----:B------:R3:W-:Y:S01]  /*0180*/  @!P2 STS [UR20+0x20], R12 ;  /* 0x0000200cff00a988 */ /* 0x0007e20008000814 */
[----:B--2---:R-:W-:-:S04]  /*0190*/  UIMAD UR4, UR4, UR6, UR34 ;  /* 0x00000006040472a4 */ /* 0x004fc8000f8e0222 */
[----:B------:R-:W-:-:S03]  /*01a0*/  UIMAD UR5, UR4, 0x180, URZ ;  /* 0x00000180040578a4 */ /* 0x000fc6000f8e023f */
[----:B------:R-:W-:Y:S01]  /*01b0*/  UMOV UR4, URZ ;  /* 0x0000003f00047c82 */ /* 0x000fe20008000000 */
[----:B------:R-:W-:-:S04]  /*01c0*/  UIADD3 UR28, UP0, UR5, UR32, URZ ;  /* 0x00000020051c7290 */ /* 0x000fc8000ff1e03f */
[----:B------:R-:W-:Y:S01]  /*01d0*/  ULEA.HI.X.SX32 UR29, UR5, UR33, 0x1, UP0 ;  /* 0x00000021051d7291 */ /* 0x000fe200080f0e3f */
[----:B---3--:R-:W-:Y:S11]  /*01e0*/  @P2 BRA `(.L_x_1) ;  /* 0x0000000000182947 */ /* 0x008ff60003800000 */
[----:B------:R-:W1:Y:S01]  /*01f0*/  LDS R4, [UR20+0x8] ;  /* 0x00000814ff047984 */ /* 0x000e620008000800 */
[----:B------:R-:W2:Y:S01]  /*0200*/  LDC.64 R6, c[0x0][0x210] ;  /* 0x00008400ff067b82 */ /* 0x000ea20000000a00 */
[----:B------:R-:W-:Y:S02]  /*0210*/  IMAD.MOV.U32 R5, RZ, RZ, 0x70 ;  /* 0x00000070ff057424 */ /* 0x000fe400078e00ff */
[----:B--2---:R2:W-:Y:S03]  /*0220*/  STS.64 [UR20], R6 ;  /* 0x00000006ff007988 */ /* 0x0045e60008000a14 */
[----:B-1----:R-:W-:-:S05]  /*0230*/  LOP3.LUT R4, R4, 0x10, R5, 0xd8, !PT ;  /* 0x0000001004047812 */ /* 0x002fca00078ed805 */
[----:B------:R2:W-:Y:S02]  /*0240*/  STS [UR20+0x8], R4 ;  /* 0x00000804ff007988 */ /* 0x0005e40008000814 */
.L_x_1:
[----:B------:R-:W-:Y:S05]  /*0250*/  BSYNC B0 ;  /* 0x0000000000007941 */ /* 0x000fea0003800000 */
.L_x_0:
[----:B------:R-:W-:Y:S04]  /*0260*/  BSSY B0, `(.L_x_2) ;  /* 0x000000a000007945 */ /* 0x000fe80003800000 */
[----:B------:R-:W-:Y:S05]  /*0270*/  @P2 BRA `(.L_x_3) ;  /* 0x0000000000202947 */ /* 0x000fea0003800000 */
[----:B--2---:R-:W1:Y:S01]  /*0280*/  LDS R4, [UR20+0x34] ;  /* 0x00003414ff047984 */ /* 0x004e620008000800 */
[----:B------:R-:W-:Y:S02]  /*0290*/  IMAD.MOV.U32 R5, RZ, RZ, 0x3f000000 ;  /* 0x3f000000ff057424 */ /* 0x000fe400078e00ff */
[----:B------:R-:W-:Y:S01]  /*02a0*/  @!P2 IMAD.MOV.U32 R6, RZ, RZ, 0x7f ;  /* 0x0000007fff06a424 */ /* 0x000fe200078e00ff */
[----:B------:R-:W2:Y:S02]  /*02b0*/  @!P2 LDS R7, [UR20+0x38] ;  /* 0x00003814ff07a984 */ /* 0x000ea40008000800 */
[----:B-1----:R-:W-:Y:S02]  /*02c0*/  LOP3.LUT R4, R4, 0xff000000, R5, 0xb8, !PT ;  /* 0xff00000004047812 */ /* 0x002fe400078eb805 */
[----:B--2---:R-:W-:-:S03]  /*02d0*/  @!P2 LOP3.LUT R5, R7, 0xff, R6, 0xb8, !PT ;  /* 0x000000ff0705a812 */ /* 0x004fc600078eb806 */
[----:B------:R1:W-:Y:S04]  /*02e0*/  STS [UR20+0x34], R4 ;  /* 0x00003404ff007988 */ /* 0x0003e80008000814 */
[----:B------:R1:W-:Y:S02]  /*02f0*/  @!P2 STS [UR20+0x38], R5 ;  /* 0x00003805ff00a988 */ /* 0x0003e40008000814 */
.L_x_3:
[----:B------:R-:W-:Y:S05]  /*0300*/  BSYNC B0 ;  /* 0x0000000000007941 */ /* 0x000fea0003800000 */
.L_x_2:
[----:B------:R-:W-:Y:S04]  /*0310*/  BSSY B0, `(.L_x_4) ;  /* 0x000000e000007945 */ /* 0x000fe80003800000 */
[----:B------:R-:W-:Y:S05]  /*0320*/  @P2 BRA `(.L_x_5) ;  /* 0x0000000000302947 */ /* 0x000fea0003800000 */
[----:B-1----:R-:W1:Y:S01]  /*0330*/  LDS R5, [UR20+0x34] ;  /* 0x00003414ff057984 */ /* 0x002e620008000800 */
[----:B--2---:R-:W2:Y:S03]  /*0340*/  LDC.64 R6, c[0x0][0x238] ;  /* 0x00008e00ff067b82 */ /* 0x004ea60000000a00 */
[----:B------:R-:W3:Y:S01]  /*0350*/  LDS R4, [UR20+0x1c] ;  /* 0x00001c14ff047984 */ /* 0x000ee20008000800 */
[C---:B--2---:R-:W-:Y:S01]  /*0360*/  SHF.L.U64.HI R7, R6.reuse, 0x1, R7 ;  /* 0x0000000106077819 */ /* 0x044fe20000010207 */
[----:B------:R-:W-:-:S03]  /*0370*/  IMAD.SHL.U32 R6, R6, 0x2, RZ ;  /* 0x0000000206067824 */ /* 0x000fc600078e00ff */
[--C-:B------:R-:W-:Y:S02]  /*0380*/  SHF.R.U32.HI R9, RZ, 0x4, R7.reuse ;  /* 0x00000004ff097819 */ /* 0x100fe40000011607 */
[----:B------:R-:W-:-:S05]  /*0390*/  SHF.R.U64 R6, R6, 0x4, R7 ;  /* 0x0000000406067819 */ /* 0x000fca0000001207 */
[----:B------:R4:W-:Y:S01]  /*03a0*/  STS [UR20+0xc], R6 ;  /* 0x00000c06ff007988 */ /* 0x0009e20008000814 */
[----:B-1----:R-:W-:Y:S02]  /*03b0*/  LOP3.LUT R5, R5, 0x7, RZ, 0xb8, !PT ;  /* 0x0000000705057812 */ /* 0x002fe400078eb8ff */
[----:B---3--:R-:W-:-:S03]  /*03c0*/  LOP3.LUT R4, R4, 0xf, R9, 0xb8, !PT ;  /* 0x0000000f04047812 */ /* 0x008fc600078eb809 */
[----:B------:R4:W-:Y:S04]  /*03d0*/  STS [UR20+0x34], R5 ;  /* 0x00003405ff007988 */ /* 0x0009e80008000814 */
[----:B------:R4:W-:Y:S02]  /*03e0*/  STS [UR20+0x1c], R4 ;  /* 0x00001c04ff007988 */ /* 0x0009e40008000814 */
.L_x_5:
[----:B------:R-:W-:Y:S05]  /*03f0*/  BSYNC B0 ;  /* 0x0000000000007941 */ /* 0x000fea0003800000 */
.L_x_4:
[----:B------:R-:W-:Y:S04]  /*0400*/  BSSY B1, `(.L_x_6) ;  /* 0x000001a000017945 */ /* 0x000fe80003800000 */
[----:B------:R-:W-:Y:S04]  /*0410*/  BSSY B0, `(.L_x_7) ;  /* 0x0000015000007945 */ /* 0x000fe80003800000 */
[----:B------:R-:W-:Y:S05]  /*0420*/  @P2 BRA `(.L_x_8) ;  /* 0x0000000000202947 */ /* 0x000fea0003800000 */
[----:B-12-4-:R-:W1:Y:S02]  /*0430*/  LDS R4, [UR20+0x34] ;  /* 0x00003414ff047984 */ /* 0x016e640008000800 */
[----:B-1----:R-:W-:-:S05]  /*0440*/  LOP3.LUT R4, R4, 0x38, RZ, 0xb8, !PT ;  /* 0x0000003804047812 */ /* 0x002fca00078eb8ff */
[----:B------:R1:W-:Y:S01]  /*0450*/  STS [UR20+0x34], R4 ;  /* 0x00003404ff007988 */ /* 0x0003e20008000814 */
[----:B------:R-:W-:Y:S05]  /*0460*/  @P2 BRA `(.L_x_9) ;  /* 0x0000000000202947 */ /* 0x000fea0003800000 */
[----:B-1----:R-:W1:Y:S01]  /*0470*/  LDS R4, [UR20+0x8] ;  /* 0x00000814ff047984 */ /* 0x002e620008000800 */
[----:B------:R-:W-:-:S05]  /*0480*/  IMAD.MOV.U32 R5, RZ, RZ, 0x780 ;  /* 0x00000780ff057424 */ /* 0x000fca00078e00ff */
[----:B-1----:R-:W-:-:S05]  /*0490*/  LOP3.LUT R4, R4, 0x300, R5, 0xd8, !PT ;  /* 0x0000030004047812 */ /* 0x002fca00078ed805 */
[----:B------:R3:W-:Y:S02]  /*04a0*/  STS [UR20+0x8], R4 ;  /* 0x00000804ff007988 */ /* 0x0007e40008000814 */
.L_x_8:
[----:B------:R-:W-:Y:S05]  /*04b0*/  @P2 BRA `(.L_x_10) ;  /* 0x0000000000282947 */ /* 0x000fea0003800000 */
[----:B-1234-:R-:W1:Y:S02]  /*04c0*/  LDS R4, [UR20+0x8] ;  /* 0x00000814ff047984 */ /* 0x01ee640008000800 */
[----:B-1----:R-:W-:-:S05]  /*04d0*/  LOP3.LUT R4, R4, 0x1800, RZ, 0xb8, !PT ;  /* 0x0000180004047812 */ /* 0x002fca00078eb8ff */
[----:B------:R2:W-:Y:S02]  /*04e0*/  STS [UR20+0x8], R4 ;  /* 0x00000804ff007988 */ /* 0x0005e40008000814 */
.L_x_9:
[----:B------:R-:W-:Y:S05]  /*04f0*/  @P2 BREAK B0 ;  /* 0x0000000000002942 */ /* 0x000fea0003800000 */
[----:B------:R-:W-:Y:S05]  /*0500*/  @P2 BRA `(.L_x_11) ;  /* 0x0000000000242947 */ /* 0x000fea0003800000 */
[----:B------:R-:W3:Y:S01]  /*0510*/  LDS R5, [UR20+0x8] ;  /* 0x00000814ff057984 */ /* 0x000ee20008000800 */
[----:B-12---:R-:W-:-:S05]  /*0520*/  IMAD.MOV.U32 R4, RZ, RZ, 0x6000 ;  /* 0x00006000ff047424 */ /* 0x006fca00078e00ff */
[----:B---3--:R-:W-:-:S04]  /*0530*/  LOP3.LUT R4, R5, 0x6000, R4, 0xd8, !PT ;  /* 0x0000600005047812 */ /* 0x008fc800078ed804 */
[----:B------:R-:W-:-:S05]  /*0540*/  LOP3.LUT R4, R4, 0x400000, RZ, 0xb8, !PT ;  /* 0x0040000004047812 */ /* 0x000fca00078eb8ff */
[----:B------:R5:W-:Y:S02]  /*0550*/  STS [UR20+0x8], R4 ;  /* 0x00000804ff007988 */ /* 0x000be40008000814 */
.L_x_10:
[----:B------:R-:W-:Y:S05]  /*0560*/  BSYNC B0 ;  /* 0x0000000000007941 */ /* 0x000fea0003800000 */
.L_x_7:
[----:B-12345:R-:W1:Y:S02]  /*0570*/  @!P2 LDS R4, [UR20+0x8] ;  /* 0x00000814ff04a984 */ /* 0x03ee640008000800 */
[----:B-1----:R-:W-:-:S05]  /*0580*/  @!P2 LOP3.LUT R4, R4, 0x8000, RZ, 0xb8, !PT ;  /* 0x000080000404a812 */ /* 0x002fca00078eb8ff */
[----:B------:R3:W-:Y:S02]  /*0590*/  @!P2 STS [UR20+0x8], R4 ;  /* 0x00000804ff00a988 */ /* 0x0007e40008000814 */
.L_x_11:
[----:B------:R-:W-:Y:S05]  /*05a0*/  BSYNC B1 ;  /* 0x0000000000017941 */ /* 0x000fea0003800000 */
.L_x_6:
[----:B------:R-:W-:Y:S05]  /*05b0*/  WARPSYNC.ALL ;  /* 0x0000000000007948 */ /* 0x000fea0003800000 */
[----:B------:R-:W4:Y:S02]  /*05c0*/  LDC R6, c[0x0][0x22c] ;  /* 0x00008b00ff067b82 */ /* 0x000f240000000800 */
[----:B----4-:R-:W-:Y:S01]  /*05d0*/  VIADD R6, R6, 0xffffffff ;  /* 0xffffffff06067836 */ /* 0x010fe20000000000 */
[----:B------:R-:W-:Y:S06]  /*05e0*/  @P0 BRA `(.L_x_12) ;  /* 0x0000000000280947 */ /* 0x000fec0003800000 */
[----:B-123--:R-:W1:Y:S01]  /*05f0*/  S2R R4, SR_LANEID ;  /* 0x0000000000047919 */ /* 0x00ee620000000000 */
[----:B------:R-:W-:Y:S05]  /*0600*/  WARPSYNC.ALL ;  /* 0x0000000000007948 */ /* 0x000fea0003800000 */
[----:B-1----:R-:W-:-:S05]  /*0610*/  IMAD.SHL.U32 R7, R4, 0x4, RZ ;  /* 0x0000000404077824 */ /* 0x002fca00078e00ff */
[----:B------:R-:W1:Y:S01]  /*0620*/  LDS R9, [R7+UR20] ;  /* 0x0000001407097984 */ /* 0x000e620008000800 */
[----:B------:R-:W-:-:S05]  /*0630*/  IADD3 R4, P1, R7, UR28, RZ ;  /* 0x0000001c07047c10 */ /* 0x000fca000ff3e0ff */
[----:B------:R-:W-:-:S05]  /*0640*/  IMAD.X R5, RZ, RZ, UR29, P1 ;  /* 0x0000001dff057e24 */ /* 0x000fca00088e06ff */
[----:B-1----:R4:W5:Y:S01]  /*0650*/  ATOMG.E.EXCH.STRONG.GPU PT, RZ, [R4], R9 ;  /* 0x0000000904ff73a8 */ /* 0x00296200041ee100 */
[----:B------:R-:W-:-:S04]  /*0660*/  DEPBAR {5,4,3,2,1,0} ;  /* 0x0000003f0000791a */ /* 0x000fc80000000000 */
[----:B------:R4:W-:Y:S01]  /*0670*/  UTMACCTL.IV [UR28] ;  /* 0x000000001c0079b9 */ /* 0x0009e20008000000 */
[----:B------:R-:W-:Y:S01]  /*0680*/  NOP ;  /* 0x0000000000007918 */ /* 0x000fe20000000000 */
.L_x_12:
[----:B------:R-:W-:Y:S05]  /*0690*/  @P0 BRA `(.L_x_13) ;  /* 0x00000000000c0947 */ /* 0x000fea0003800000 */
[----:B------:R0:W-:Y:S01]  /*06a0*/  UTMACMDFLUSH ;  /* 0x00000000000079b7 */ /* 0x0001e20000000000 */
[----:B------:R-:W-:Y:S05]  /*06b0*/  @P0 BRA `(.L_x_13) ;  /* 0x0000000000040947 */ /* 0x000fea0003800000 */
[----:B------:R-:W-:-:S04]  /*06c0*/  DEPBAR.LE SB0, 0x0 ;  /* 0x000080000000791a */ /* 0x000fc80000000000 */
.L_x_13:
[----:B------:R-:W-:Y:S05]  /*06d0*/  WARPSYNC.ALL ;  /* 0x0000000000007948 */ /* 0x000fea0003800000 */
[----:B-----5:R-:W-:Y:S06]  /*06e0*/  BAR.SYNC.DEFER_BLOCKING 0x0 ;  /* 0x0000000000007b1d */ /* 0x020fec0000010000 */
[----:B------:R-:W-:Y:S02]  /*06f0*/  BSSY B1, `(.L_x_14) ;  /* 0x000000b000017945 */ /* 0x000fe40003800000 */
[----:B------:R-:W-:Y:S06]  /*0700*/  BAR.SYNC.DEFER_BLOCKING 0x0 ;  /* 0x0000000000007b1d */ /* 0x000fec0000010000 */
[----:B------:R5:W-:Y:S01]  /*0710*/  @!P0 STS [R11], RZ ;  /* 0x000000ff0b008388 */ /* 0x000be20000000800 */
[----:B------:R-:W-:Y:S01]  /*0720*/  NOP ;  /* 0x0000000000007918 */ /* 0x000fe20000000000 */
[----:B------:R-:W-:Y:S05]  /*0730*/  @P2 BRA `(.L_x_15) ;  /* 0x0000000000182947 */ /* 0x000fea0003800000 */
[----:B-1234-:R-:W1:Y:S01]  /*0740*/  LDS R4, [UR20+0x8] ;  /* 0x00000814ff047984 */ /* 0x01ee620008000800 */
[----:B------:R-:W2:Y:S01]  /*0750*/  LDC.64 R8, c[0x0][0x218] ;  /* 0x00008600ff087b82 */ /* 0x000ea20000000a00 */
[----:B------:R-:W-:Y:S02]  /*0760*/  IMAD.MOV.U32 R5, RZ, RZ, 0x70 ;  /* 0x00000070ff057424 */ /* 0x000fe400078e00ff */
[----:B--2---:R2:W-:Y:S03]  /*0770*/  STS.64 [UR20], R8 ;  /* 0x00000008ff007988 */ /* 0x0045e60008000a14 */
[----:B-1----:R-:W-:-:S05]  /*0780*/  LOP3.LUT R4, R4, 0x10, R5, 0xd8, !PT ;  /* 0x0000001004047812 */ /* 0x002fca00078ed805 */
[----:B------:R2:W-:Y:S02]  /*0790*/  STS [UR20+0x8], R4 ;  /* 0x00000804ff007988 */ /* 0x0005e40008000814 */
.L_x_15:
[----:B----4-:R-:W-:Y:S05]  /*07a0*/  BSYNC B1 ;  /* 0x0000000000017941 */ /* 0x010fea0003800000 */
.L_x_14:
[----:B------:R-:W-:Y:S04]  /*07b0*/  BSSY B1, `(.L_x_16) ;  /* 0x000000a000017945 */ /* 0x000fe80003800000 */
[----:B------:R-:W-:Y:S05]  /*07c0*/  @P2 BRA `(.L_x_17) ;  /* 0x0000000000202947 */ /* 0x000fea0003800000 */
[----:B-123--:R-:W1:Y:S01]  /*07d0*/  LDS R4, [UR20+0x34] ;  /* 0x00003414ff047984 */ /* 0x00ee620008000800 */
[----:B------:R-:W-:Y:S02]  /*07e0*/  IMAD.MOV.U32 R7, RZ, RZ, 0x3f000000 ;  /* 0x3f000000ff077424 */ /* 0x000fe400078e00ff */
[----:B------:R-:W-:Y:S01]  /*07f0*/  @!P2 IMAD.MOV.U32 R5, RZ, RZ, 0x3f ;  /* 0x0000003fff05a424 */ /* 0x000fe200078e00ff */
[----:B------:R-:W2:Y:S02]  /*0800*/  @!P2 LDS R8, [UR20+0x38] ;  /* 0x00003814ff08a984 */ /* 0x000ea40008000800 */
[----:B-1----:R-:W-:Y:S02]  /*0810*/  LOP3.LUT R4, R4, 0xff000000, R7, 0xb8, !PT ;  /* 0xff00000004047812 */ /* 0x002fe400078eb807 */
[----:B--2---:R-:W-:-:S03]  /*0820*/  @!P2 LOP3.LUT R5, R8, 0xff, R5, 0xb8, !PT ;  /* 0x000000ff0805a812 */ /* 0x004fc600078eb805 */
[----:B------:R4:W-:Y:S04]  /*0830*/  STS [UR20+0x34], R4 ;  /* 0x00003404ff007988 */ /* 0x0009e80008000814 */
[----:B------:R4:W-:Y:S02]  /*0840*/  @!P2 STS [UR20+0x38], R5 ;  /* 0x00003805ff00a988 */ /* 0x0009e40008000814 */
.L_x_17:
[----:B------:R-:W-:Y:S05]  /*0850*/  BSYNC B1 ;  /* 0x0000000000017941 */ /* 0x000fea0003800000 */
.L_x_16:
[----:B------:R-:W-:Y:S04]  /*0860*/  BSSY B1, `(.L_x_18) ;  /* 0x0000004000017945 */ /* 0x000fe80003800000 */
[----:B------:R-:W-:Y:S05]  /*0870*/  @P2 BRA `(.L_x_19) ;  /* 0x0000000000082947 */ /* 0x000fea0003800000 */
[----:B------:R1:W-:Y:S04]  /*0880*/  STS [UR20+0x24], R12 ;  /* 0x0000240cff007988 */ /* 0x0003e80008000814 */
[----:B------:R1:W-:Y:S02]  /*0890*/  STS [UR20+0x20], R6 ;  /* 0x00002006ff007988 */ /* 0x0003e40008000814 */
.L_x_19:
[----:B------:R-:W-:Y:S05]  /*08a0*/  BSYNC B1 ;  /* 0x0000000000017941 */ /* 0x000fea0003800000 */
.L_x_18:
[----:B------:R-:W-:Y:S04]  /*08b0*/  BSSY B1, `(.L_x_20) ;  /* 0x000000e000017945 */ /* 0x000fe80003800000 */
[----:B------:R-:W-:Y:S05]  /*08c0*/  @P2 BRA `(.L_x_21) ;  /* 0x0000000000302947 */ /* 0x000fea0003800000 */
[----:B----4-:R-:W4:Y:S01]  /*08d0*/  LDS R5, [UR20+0x34] ;  /* 0x00003414ff057984 */ /* 0x010f220008000800 */
[----:B-1----:R-:W1:Y:S03]  /*08e0*/  LDC.64 R12, c[0x0][0x240] ;  /* 0x00009000ff0c7b82 */ /* 0x002e660000000a00 */
[----:B--23--:R-:W2:Y:S01]  /*08f0*/  LDS R4, [UR20+0x1c] ;  /* 0x00001c14ff047984 */ /* 0x00cea20008000800 */
[C---:B-1----:R-:W-:Y:S01]  /*0900*/  SHF.L.U64.HI R8, R12.reuse, 0x1, R13 ;  /* 0x000000010c087819 */ /* 0x042fe2000001020d */
[----:B------:R-:W-:-:S03]  /*0910*/  IMAD.SHL.U32 R7, R12, 0x2, RZ ;  /* 0x000000020c077824 */ /* 0x000fc600078e00ff */
[--C-:B------:R-:W-:Y:S02]  /*0920*/  SHF.R.U32.HI R9, RZ, 0x4, R8.reuse ;  /* 0x00000004ff097819 */ /* 0x100fe40000011608 */
[----:B------:R-:W-:-:S05]  /*0930*/  SHF.R.U64 R7, R7, 0x4, R8 ;  /* 0x0000000407077819 */ /* 0x000fca0000001208 */
[----:B------:R1:W-:Y:S01]  /*0940*/  STS [UR20+0xc], R7 ;  /* 0x00000c07ff007988 */ /* 0x0003e20008000814 */
[----:B----4-:R-:W-:Y:S02]  /*0950*/  LOP3.LUT R5, R5, 0x7, RZ, 0xb8, !PT ;  /* 0x0000000705057812 */ /* 0x010fe400078eb8ff */
[----:B--2---:R-:W-:-:S03]  /*0960*/  LOP3.LUT R4, R4, 0xf, R9, 0xb8, !PT ;  /* 0x0000000f04047812 */ /* 0x004fc600078eb809 */
[----:B------:R1:W-:Y:S04]  /*0970*/  STS [UR20+0x34], R5 ;  /* 0x00003405ff007988 */ /* 0x0003e80008000814 */
[----:B------:R1:W-:Y:S02]  /*0980*/  STS [UR20+0x1c], R4 ;  /* 0x00001c04ff007988 */ /* 0x0003e40008000814 */
.L_x_21:
[----:B------:R-:W-:Y:S05]  /*0990*/  BSYNC B1 ;  /* 0x0000000000017941 */ /* 0x000fea0003800000 */
.L_x_20:
[----:B------:R-:W-:Y:S04]  /*09a0*/  BSSY B2, `(.L_x_22) ;  /* 0x000001a000027945 */ /* 0x000fe80003800000 */
[----:B------:R-:W-:Y:S04]  /*09b0*/  BSSY B1, `(.L_x_23) ;  /* 0x0000015000017945 */ /* 0x000fe80003800000 */
[----:B------:R-:W-:Y:S05]  /*09c0*/  @P2 BRA `(.L_x_24) ;  /* 0x0000000000202947 */ /* 0x000fea0003800000 */
[----:B-1234-:R-:W1:Y:S02]  /*09d0*/  LDS R4, [UR20+0x34] ;  /* 0x00003414ff047984 */ /* 0x01ee640008000800 */
[----:B-1----:R-:W-:-:S05]  /*09e0*/  LOP3.LUT R4, R4, 0x38, RZ, 0xb8, !PT ;  /* 0x0000003804047812 */ /* 0x002fca00078eb8ff */
[----:B------:R1:W-:Y:S01]  /*09f0*/  STS [UR20+0x34], R4 ;  /* 0x00003404ff007988 */ /* 0x0003e20008000814 */
[----:B------:R-:W-:Y:S05]  /*0a00*/  @P2 BRA `(.L_x_25) ;  /* 0x0000000000202947 */ /* 0x000fea0003800000 */
[----:B-1----:R-:W1:Y:S01]  /*0a10*/  LDS R4, [UR20+0x8] ;  /* 0x00000814ff047984 */ /* 0x002e620008000800 */
[----:B------:R-:W-:-:S05]  /*0a20*/  IMAD.MOV.U32 R5, RZ, RZ, 0x780 ;  /* 0x00000780ff057424 */ /* 0x000fca00078e00ff */
[----:B-1----:R-:W-:-:S05]  /*0a30*/  LOP3.LUT R4, R4, 0x300, R5, 0xd8, !PT ;  /* 0x0000030004047812 */ /* 0x002fca00078ed805 */
[----:B------:R1:W-:Y:S02]  /*0a40*/  STS [UR20+0x8], R4 ;  /* 0x00000804ff007988 */ /* 0x0003e40008000814 */
.L_x_24:
[----:B------:R-:W-:Y:S05]  /*0a50*/  @P2 BRA `(.L_x_26) ;  /* 0x0000000000282947 */ /* 0x000fea0003800000 */
[----:B-1234-:R-:W1:Y:S02]  /*0a60*/  LDS R4, [UR20+0x8] ;  /* 0x00000814ff047984 */ /* 0x01ee640008000800 */
[----:B-1----:R-:W-:-:S05]  /*0a70*/  LOP3.LUT R4, R4, 0x1800, RZ, 0xb8, !PT ;  /* 0x0000180004047812 */ /* 0x002fca00078eb8ff */
[----:B------:R2:W-:Y:S02]  /*0a80*/  STS [UR20+0x8], R4 ;  /* 0x00000804ff007988 */ /* 0x0005e40008000814 */
.L_x_25:
[----:B------:R-:W-:Y:S05]  /*0a90*/  @P2 BREAK B1 ;  /* 0x0000000000012942 */ /* 0x000fea0003800000 */
[----:B------:R-:W-:Y:S05]  /*0aa0*/  @P2 BRA `(.L_x_27) ;  /* 0x0000000000242947 */ /* 0x000fea0003800000 */
[----:B-12---:R-:W1:Y:S01]  /*0ab0*/  LDS R4, [UR20+0x8] ;  /* 0x00000814ff047984 */ /* 0x006e620008000800 */
[----:B------:R-:W-:-:S05]  /*0ac0*/  IMAD.MOV.U32 R5, RZ, RZ, 0x6000 ;  /* 0x00006000ff057424 */ /* 0x000fca00078e00ff */
[----:B-1----:R-:W-:-:S04]  /*0ad0*/  LOP3.LUT R4, R4, 0x6000, R5, 0xd8, !PT ;  /* 0x0000600004047812 */ /* 0x002fc800078ed805 */
[----:B------:R-:W-:-:S05]  /*0ae0*/  LOP3.LUT R4, R4, 0x400000, RZ, 0xb8, !PT ;  /* 0x0040000004047812 */ /* 0x000fca00078eb8ff */
[----:B------:R1:W-:Y:S02]  /*0af0*/  STS [UR20+0x8], R4 ;  /* 0x00000804ff007988 */ /* 0x0003e40008000814 */
.L_x_26:
[----:B------:R-:W-:Y:S05]  /*0b00*/  BSYNC B1 ;  /* 0x0000000000017941 */ /* 0x000fea0003800000 */
.L_x_23:
[----:B-1234-:R-:W1:Y:S02]  /*0b10*/  @!P2 LDS R4, [UR20+0x8] ;  /* 0x00000814ff04a984 */ /* 0x01ee640008000800 */
[----:B-1----:R-:W-:-:S05]  /*0b20*/  @!P2 LOP3.LUT R4, R4, 0x8000, RZ, 0xb8, !PT ;  /* 0x000080000404a812 */ /* 0x002fca00078eb8ff */
[----:B------:R3:W-:Y:S02]  /*0b30*/  @!P2 STS [UR20+0x8], R4 ;  /* 0x00000804ff00a988 */ /* 0x0007e40008000814 */
.L_x_27:
[----:B------:R-:W-:Y:S05]  /*0b40*/  BSYNC B2 ;  /* 0x0000000000027941 */ /* 0x000fea0003800000 */
.L_x_22:
[----:B------:R-:W-:Y:S05]  /*0b50*/  WARPSYNC.ALL ;  /* 0x0000000000007948 */ /* 0x000fea0003800000 */
[----:B------:R-:W-:-:S04]  /*0b60*/  UIADD3 UR31, UR5, 0x80, URZ ;  /* 0x00000080051f7890 */ /* 0x000fc8000fffe03f */
[----:B------:R-:W-:-:S04]  /*0b70*/  UIADD3 UR30, UP0, UR31, UR32, URZ ;  /* 0x000000201f1e7290 */ /* 0x000fc8000ff1e03f */
[----:B------:R-:W-:Y:S01]  /*0b80*/  ULEA.HI.X.SX32 UR31, UR31, UR33, 0x1, UP0 ;  /* 0x000000211f1f7291 */ /* 0x000fe200080f0e3f */
[----:B------:R-:W-:Y:S11]  /*0b90*/  @P0 BRA `(.L_x_28) ;  /* 0x0000000000280947 */ /* 0x000ff60003800000 */
[----:B-123--:R-:W1:Y:S01]  /*0ba0*/  S2R R4, SR_LANEID ;  /* 0x0000000000047919 */ /* 0x00ee620000000000 */
[----:B------:R-:W-:Y:S05]  /*0bb0*/  WARPSYNC.ALL ;  /* 0x0000000000007948 */ /* 0x000fea0003800000 */
[----:B-1----:R-:W-:-:S05]  /*0bc0*/  IMAD.SHL.U32 R8, R4, 0x4, RZ ;  /* 0x0000000404087824 */ /* 0x002fca00078e00ff */
[----:B------:R-:W1:Y:S01]  /*0bd0*/  LDS R7, [R8+UR20] ;  /* 0x0000001408077984 */ /* 0x000e620008000800 */
[----:B------:R-:W-:-:S05]  /*0be0*/  IADD3 R4, P1, R8, UR30, RZ ;  /* 0x0000001e08047c10 */ /* 0x000fca000ff3e0ff */
[----:B------:R-:W-:-:S05]  /*0bf0*/  IMAD.X R5, RZ, RZ, UR31, P1 ;  /* 0x0000001fff057e24 */ /* 0x000fca00088e06ff */
[----:B-1----:R4:W2:Y:S01]  /*0c00*/  ATOMG.E.EXCH.STRONG.GPU PT, RZ, [R4], R7 ;  /* 0x0000000704ff73a8 */ /* 0x0028a200041ee100 */
[----:B------:R-:W-:-:S04]  /*0c10*/  DEPBAR {5,4,3,2,1,0} ;  /* 0x0000003f0000791a */ /* 0x000fc80000000000 */
[----:B------:R4:W-:Y:S01]  /*0c20*/  UTMACCTL.IV [UR30] ;  /* 0x000000001e0079b9 */ /* 0x0009e20008000000 */
[----:B------:R-:W-:Y:S01]  /*0c30*/  NOP ;  /* 0x0000000000007918 */ /* 0x000fe20000000000 */
.L_x_28:
[----:B------:R-:W-:Y:S05]  /*0c40*/  @P0 BRA `(.L_x_29) ;  /* 0x00000000000c0947 */ /* 0x000fea0003800000 */
[----:B------:R0:W-:Y:S01]  /*0c50*/  UTMACMDFLUSH ;  /* 0x00000000000079b7 */ /* 0x0001e20000000000 */
[----:B------:R-:W-:Y:S05]  /*0c60*/  @P0 BRA `(.L_x_29) ;  /* 0x0000000000040947 */ /* 0x000fea0003800000 */
[----:B------:R-:W-:-:S04]  /*0c70*/  DEPBAR.LE SB0, 0x0 ;  /* 0x000080000000791a */ /* 0x000fc80000000000 */
.L_x_29:
[----:B------:R-:W-:Y:S05]  /*0c80*/  WARPSYNC.ALL ;  /* 0x0000000000007948 */ /* 0x000fea0003800000 */
[----:B--2---:R-:W-:Y:S06]  /*0c90*/  BAR.SYNC.DEFER_BLOCKING 0x0 ;  /* 0x0000000000007b1d */ /* 0x004fec0000010000 */
[----:B------:R-:W-:Y:S02]  /*0ca0*/  BSSY B2, `(.L_x_30) ;  /* 0x000000b000027945 */ /* 0x000fe40003800000 */
[----:B------:R-:W-:Y:S06]  /*0cb0*/  BAR.SYNC.DEFER_BLOCKING 0x0 ;  /* 0x0000000000007b1d */ /* 0x000fec0000010000 */
[----:B------:R2:W-:Y:S01]  /*0cc0*/  @!P0 STS [R11], RZ ;  /* 0x000000ff0b008388 */ /* 0x0005e20000000800 */
[----:B------:R-:W-:Y:S01]  /*0cd0*/  NOP ;  /* 0x0000000000007918 */ /* 0x000fe20000000000 */
[----:B------:R-:W-:Y:S05]  /*0ce0*/  @P2 BRA `(.L_x_31) ;  /* 0x0000000000182947 */ /* 0x000fea0003800000 */
[----:B-1-34-:R-:W1:Y:S01]  /*0cf0*/  LDS R4, [UR20+0x8] ;  /* 0x00000814ff047984 */ /* 0x01ae620008000800 */
[----:B------:R-:W3:Y:S01]  /*0d00*/  LDC.64 R8, c[0x0][0x220] ;  /* 0x00008800ff087b82 */ /* 0x000ee20000000a00 */
[----:B------:R-:W-:Y:S02]  /*0d10*/  IMAD.MOV.U32 R5, RZ, RZ, 0x70 ;  /* 0x00000070ff057424 */ /* 0x000fe400078e00ff */
[----:B---3--:R3:W-:Y:S03]  /*0d20*/  STS.64 [UR20], R8 ;  /* 0x00000008ff007988 */ /* 0x0087e60008000a14 */
[----:B-1----:R-:W-:-:S05]  /*0d30*/  LOP3.LUT R4, R4, 0x10, R5, 0xd8, !PT ;  /* 0x0000001004047812 */ /* 0x002fca00078ed805 */
[----:B------:R3:W-:Y:S02]  /*0d40*/  STS [UR20+0x8], R4 ;  /* 0x00000804ff007988 */ /* 0x0007e40008000814 */
.L_x_31:
[----:B----4-:R-:W-:Y:S05]  /*0d50*/  BSYNC B2 ;  /* 0x0000000000027941 */ /* 0x010fea0003800000 */
.L_x_30:
[----:B------:R-:W-:Y:S04]  /*0d60*/  BSSY B3, `(.L_x_32) ;  /* 0x0000011000037945 */ /* 0x000fe80003800000 */
[----:B------:R-:W-:Y:S04]  /*0d70*/  BSSY B2, `(.L_x_33) ;  /* 0x000000e000027945 */ /* 0x000fe80003800000 */
[----:B------:R-:W-:Y:S05]  /*0d80*/  @P2 BRA `(.L_x_34) ;  /* 0x0000000000242947 */ /* 0x000fea0003800000 */
[----:B-1-3--:R-:W1:Y:S01]  /*0d90*/  LDS R4, [UR20+0x34] ;  /* 0x00003414ff047984 */ /* 0x00ae620008000800 */
[----:B------:R-:W-:-:S05]  /*0da0*/  IMAD.MOV.U32 R5, RZ, RZ, 0x3f000000 ;  /* 0x3f000000ff057424 */ /* 0x000fca00078e00ff */
[----:B-1----:R-:W-:-:S05]  /*0db0*/  LOP3.LUT R4, R4, 0xff000000, R5, 0xb8, !PT ;  /* 0xff00000004047812 */ /* 0x002fca00078eb805 */
[----:B------:R1:W-:Y:S01]  /*0dc0*/  STS [UR20+0x34], R4 ;  /* 0x00003404ff007988 */ /* 0x0003e20008000814 */
[----:B------:R-:W-:Y:S05]  /*0dd0*/  @P2 BRA `(.L_x_35) ;  /* 0x00000000001c2947 */ /* 0x000fea0003800000 */
[----:B-1----:R-:W1:Y:S01]  /*0de0*/  LDS R4, [UR20+0x38] ;  /* 0x00003814ff047984 */ /* 0x002e620008000800 */
[----:B------:R-:W-:-:S05]  /*0df0*/  IMAD.MOV.U32 R5, RZ, RZ, 0x7f ;  /* 0x0000007fff057424 */ /* 0x000fca00078e00ff */
[----:B-1----:R-:W-:-:S05]  /*0e00*/  LOP3.LUT R4, R4, 0xff, R5, 0xb8, !PT ;  /* 0x000000ff04047812 */ /* 0x002fca00078eb805 */
[----:B------:R4:W-:Y:S02]  /*0e10*/  STS [UR20+0x38], R4 ;  /* 0x00003804ff007988 */ /* 0x0009e40008000814 */
.L_x_34:
[----:B------:R-:W-:Y:S05]  /*0e20*/  @P2 BREAK B2 ;  /* 0x0000000000022942 */ /* 0x000fea0003800000 */
[----:B------:R-:W-:Y:S05]  /*0e30*/  @P2 BRA `(.L_x_36) ;  /* 0x00000000000c2947 */ /* 0x000fea0003800000 */
[----:B------:R1:W-:Y:S02]  /*0e40*/  STS [UR20+0x20], R6 ;  /* 0x00002006ff007988 */ /* 0x0003e40008000814 */
.L_x_35:
[----:B------:R-:W-:Y:S05]  /*0e50*/  BSYNC B2 ;  /* 0x0000000000027941 */ /* 0x000fea0003800000 */
.L_x_33:
[----:B------:R1:W-:Y:S02]  /*0e60*/  @!P2 STS [UR20+0x24], R3 ;  /* 0x00002403ff00a988 */ /* 0x0003e40008000814 */
.L_x_36:
[----:B------:R-:W-:Y:S05]  /*0e70*/  BSYNC B3 ;  /* 0x0000000000037941 */ /* 0x000fea0003800000 */
.L_x_32:
[----:B------:R-:W-:Y:S05]  /*0e80*/  WARPSYNC.ALL ;  /* 0x0000000000007948 */ /* 0x000fea0003800000 */
[----:B------:R-:W-:Y:S04]  /*0e90*/  BSSY B3, `(.L_x_37) ;  /* 0x000000e000037945 */ /* 0x000fe80003800000 */
[----:B------:R-:W-:Y:S05]  /*0ea0*/  @P2 BRA `(.L_x_38) ;  /* 0x0000000000302947 */ /* 0x000fea0003800000 */
[----:B-1-34-:R-:W1:Y:S01]  /*0eb0*/  LDS R4, [UR20+0x34] ;  /* 0x00003414ff047984 */ /* 0x01ae620008000800 */
[----:B------:R-:W3:Y:S03]  /*0ec0*/  LDC.64 R8, c[0x0][0x248] ;  /* 0x00009200ff087b82 */ /* 0x000ee60000000a00 */
[----:B------:R-:W4:Y:S01]  /*0ed0*/  LDS R3, [UR20+0x1c] ;  /* 0x00001c14ff037984 */ /* 0x000f220008000800 */
[C---:B---3--:R-:W-:Y:S01]  /*0ee0*/  SHF.L.U64.HI R6, R8.reuse, 0x1, R9 ;  /* 0x0000000108067819 */ /* 0x048fe20000010209 */
[----:B------:R-:W-:-:S03]  /*0ef0*/  IMAD.SHL.U32 R5, R8, 0x2, RZ ;  /* 0x0000000208057824 */ /* 0x000fc600078e00ff */
[--C-:B------:R-:W-:Y:S02]  /*0f00*/  SHF.R.U32.HI R8, RZ, 0x4, R6.reuse ;  /* 0x00000004ff087819 */ /* 0x100fe40000011606 */
[----:B------:R-:W-:-:S05]  /*0f10*/  SHF.R.U64 R5, R5, 0x4, R6 ;  /* 0x0000000405057819 */ /* 0x000fca0000001206 */
[----:B------:R3:W-:Y:S01]  /*0f20*/  STS [UR20+0xc], R5 ;  /* 0x00000c05ff007988 */ /* 0x0007e20008000814 */
[----:B-1----:R-:W-:Y:S02]  /*0f30*/  LOP3.LUT R4, R4, 0x7, RZ, 0xb8, !PT ;  /* 0x0000000704047812 */ /* 0x002fe400078eb8ff */
[----:B----4-:R-:W-:-:S03]  /*0f40*/  LOP3.LUT R3, R3, 0xf, R8, 0xb8, !PT ;  /* 0x0000000f03037812 */ /* 0x010fc600078eb808 */
[----:B------:R3:W-:Y:S04]  /*0f50*/  STS [UR20+0x34], R4 ;  /* 0x00003404ff007988 */ /* 0x0007e80008000814 */
[----:B------:R3:W-:Y:S02]  /*0f60*/  STS [UR20+0x1c], R3 ;  /* 0x00001c03ff007988 */ /* 0x0007e40008000814 */
.L_x_38:
[----:B------:R-:W-:Y:S05]  /*0f70*/  BSYNC B3 ;  /* 0x0000000000037941 */ /* 0x000fea0003800000 */
.L_x_37:
[----:B------:R-:W-:Y:S04]  /*0f80*/  BSSY B3, `(.L_x_39) ;  /* 0x000001a000037945 */ /* 0x000fe80003800000 */
[----:B------:R-:W-:Y:S04]  /*0f90*/  BSSY B4, `(.L_x_40) ;  /* 0x0000015000047945 */ /* 0x000fe80003800000 */
[----:B------:R-:W-:Y:S05]  /*0fa0*/  @P2 BRA `(.L_x_41) ;  /* 0x0000000000202947 */ /* 0x000fea0003800000 */
[----:B-1-3--:R-:W1:Y:S02]  /*0fb0*/  LDS R3, [UR20+0x34] ;  /* 0x00003414ff037984 */ /* 0x00ae640008000800 */
[----:B-1----:R-:W-:-:S05]  /*0fc0*/  LOP3.LUT R3, R3, 0x38, RZ, 0xb8, !PT ;  /* 0x0000003803037812 */ /* 0x002fca00078eb8ff */
[----:B------:R1:W-:Y:S01]  /*0fd0*/  STS [UR20+0x34], R3 ;  /* 0x00003403ff007988 */ /* 0x0003e20008000814 */
[----:B------:R-:W-:Y:S05]  /*0fe0*/  @P2 BRA `(.L_x_42) ;  /* 0x0000000000202947 */ /* 0x000fea0003800000 */
[----:B-1----:R-:W1:Y:S01]  /*0ff0*/  LDS R3, [UR20+0x8] ;  /* 0x00000814ff037984 */ /* 0x002e620008000800 */
[----:B----4-:R-:W-:-:S05]  /*1000*/  IMAD.MOV.U32 R4, RZ, RZ, 0x780 ;  /* 0x00000780ff047424 */ /* 0x010fca00078e00ff */
[----:B-1----:R-:W-:-:S05]  /*1010*/  LOP3.LUT R3, R3, 0x300, R4, 0xd8, !PT ;  /* 0x0000030003037812 */ /* 0x002fca00078ed804 */
[----:B------:R1:W-:Y:S02]  /*1020*/  STS [UR20+0x8], R3 ;  /* 0x00000803ff007988 */ /* 0x0003e40008000814 */
.L_x_41:
[----:B------:R-:W-:Y:S05]  /*1030*/  @P2 BRA `(.L_x_43) ;  /* 0x0000000000282947 */ /* 0x000fea0003800000 */
[----:B-1-3--:R-:W1:Y:S02]  /*1040*/  LDS R3, [UR20+0x8] ;  /* 0x00000814ff037984 */ /* 0x00ae640008000800 */
[----:B-1----:R-:W-:-:S05]  /*1050*/  LOP3.LUT R3, R3, 0x1800, RZ, 0xb8, !PT ;  /* 0x0000180003037812 */ /* 0x002fca00078eb8ff */
[----:B------:R3:W-:Y:S02]  /*1060*/  STS [UR20+0x8], R3 ;  /* 0x00000803ff007988 */ /* 0x0007e40008000814 */
.L_x_42:
[----:B------:R-:W-:Y:S05]  /*1070*/  @P2 BREAK B4 ;  /* 0x0000000000042942 */ /* 0x000fea0003800000 */
[----:B------:R-:W-:Y:S05]  /*1080*/  @P2 BRA `(.L_x_44) ;  /* 0x0000000000242947 */ /* 0x000fea0003800000 */
[----:B-1-3--:R-:W1:Y:S01]  /*1090*/  LDS R3, [UR20+0x8] ;  /* 0x00000814ff037984 */ /* 0x00ae620008000800 */
[----:B----4-:R-:W-:-:S05]  /*10a0*/  IMAD.MOV.U32 R4, RZ, RZ, 0x6000 ;  /* 0x00006000ff047424 */ /* 0x010fca00078e00ff */
[----:B-1----:R-:W-:-:S04]  /*10b0*/  LOP3.LUT R3, R3, 0x6000, R4, 0xd8, !PT ;  /* 0x0000600003037812 */ /* 0x002fc800078ed804 */
[----:B------:R-:W-:-:S05]  /*10c0*/  LOP3.LUT R3, R3, 0x400000, RZ, 0xb8, !PT ;  /* 0x0040000003037812 */ /* 0x000fca00078eb8ff */
[----:B------:R1:W-:Y:S02]  /*10d0*/  STS [UR20+0x8], R3 ;  /* 0x00000803ff007988 */ /* 0x0003e40008000814 */
.L_x_43:
[----:B------:R-:W-:Y:S05]  /*10e0*/  BSYNC B4 ;  /* 0x0000000000047941 */ /* 0x000fea0003800000 */
.L_x_40:
[----:B-1-3--:R-:W1:Y:S02]  /*10f0*/  @!P2 LDS R3, [UR20+0x8] ;  /* 0x00000814ff03a984 */ /* 0x00ae640008000800 */
[----:B-1----:R-:W-:-:S05]  /*1100*/  @!P2 LOP3.LUT R3, R3, 0x8000, RZ, 0xb8, !PT ;  /* 0x000080000303a812 */ /* 0x002fca00078eb8ff */
[----:B------:R1:W-:Y:S02]  /*1110*/  @!P2 STS [UR20+0x8], R3 ;  /* 0x00000803ff00a988 */ /* 0x0003e40008000814 */
.L_x_44:
[----:B------:R-:W-:Y:S05]  /*1120*/  BSYNC B3 ;  /* 0x0000000000037941 */ /* 0x000fea0003800000 */
.L_x_39:
[----:B------:R-:W-:Y:S05]  /*1130*/  WARPSYNC.ALL ;  /* 0x0000000000007948 */ /* 0x000fea0003800000 */
[----:B------:R-:W-:Y:S01]  /*1140*/  UIADD3 UR5, UR5, 0x100, URZ ;  /* 0x0000010005057890 */ /* 0x000fe2000fffe03f */
[----:B------:R-:W-:Y:S02]  /*1150*/  ISETP.GE.AND P1, PT, R10, 0x1, PT ;  /* 0x000000010a00780c */ /* 0x000fe40003f26270 */
[----:B------:R-:W-:Y:S02]  /*1160*/  CS2R R56, SRZ ;  /* 0x0000000000387805 */ /* 0x000fe4000001ff00 */
[----:B------:R-:W-:Y:S01]  /*1170*/  CS2R R58, SRZ ;  /* 0x00000000003a7805 */ /* 0x000fe2000001ff00 */
[----:B------:R-:W-:Y:S01]  /*1180*/  UIADD3 UR32, UP0, UR5, UR32, URZ ;  /* 0x0000002005207290 */ /* 0x000fe2000ff1e03f */
[----:B------:R-:W-:-:S02]  /*1190*/  CS2R R60, SRZ ;  /* 0x00000000003c7805 */ /* 0x000fc4000001ff00 */
[----:B------:R-:W-:Y:S02]  /*11a0*/  CS2R R62, SRZ ;  /* 0x00000000003e7805 */ /* 0x000fe4000001ff00 */
[----:B------:R-:W-:Y:S01]  /*11b0*/  CS2R R64, SRZ ;  /* 0x0000000000407805 */ /* 0x000fe2000001ff00 */
[----:B------:R-:W-:Y:S01]  /*11c0*/  ULEA.HI.X.SX32 UR33, UR5, UR33, 0x1, UP0 ;  /* 0x0000002105217291 */ /* 0x000fe200080f0e3f */
[----:B------:R-:W-:Y:S02]  /*11d0*/  CS2R R66, SRZ ;  /* 0x0000000000427805 */ /* 0x000fe4000001ff00 */
[----:B------:R-:W-:Y:S02]  /*11e0*/  CS2R R68, SRZ ;  /* 0x0000000000447805 */ /* 0x000fe4000001ff00 */
[----:B------:R-:W-:Y:S02]  /*11f0*/  CS2R R70, SRZ ;  /* 0x0000000000467805 */ /* 0x000fe4000001ff00 */
[----:B------:R-:W-:-:S02]  /*1200*/  CS2R R72, SRZ ;  /* 0x0000000000487805 */ /* 0x000fc4000001ff00 */
[----:B------:R-:W-:Y:S02]  /*1210*/  CS2R R74, SRZ ;  /* 0x00000000004a7805 */ /* 0x000fe4000001ff00 */
[----:B------:R-:W-:Y:S02]  /*1220*/  CS2R R76, SRZ ;  /* 0x00000000004c7805 */ /* 0x000fe4000001ff00 */
        /* <DEDUP_REMOVED lines=9> */
[----:B------:R-:W-:Y:S01]  /*12c0*/  CS2R R32, SRZ ;  /* 0x0000000000207805 */ /* 0x000fe2000001ff00 */
[----:B------:R-:W-:Y:S01]  /*12d0*/  IMAD.MOV.U32 R34, RZ, RZ, RZ ;  /* 0x000000ffff227224 */ /* 0x000fe200078e00ff */
[----:B------:R-:W-:Y:S06]  /*12e0*/  @P0 BRA `(.L_x_45) ;  /* 0x0000000000280947 */ /* 0x000fec0003800000 */
[----:B-1-3--:R-:W1:Y:S01]  /*12f0*/  S2R R3, SR_LANEID ;  /* 0x0000000000037919 */ /* 0x00ae620000000000 */
[----:B------:R-:W-:Y:S05]  /*1300*/  WARPSYNC.ALL ;  /* 0x0000000000007948 */ /* 0x000fea0003800000 */
[----:B-1----:R-:W-:-:S05]  /*1310*/  IMAD.SHL.U32 R6, R3, 0x4, RZ ;  /* 0x0000000403067824 */ /* 0x002fca00078e00ff */
[----:B------:R-:W1:Y:S01]  /*1320*/  LDS R3, [R6+UR20] ;  /* 0x0000001406037984 */ /* 0x000e620008000800 */
[----:B----4-:R-:W-:-:S05]  /*1330*/  IADD3 R4, P3, R6, UR32, RZ ;  /* 0x0000002006047c10 */ /* 0x010fca000ff7e0ff */
[----:B------:R-:W-:-:S05]  /*1340*/  IMAD.X R5, RZ, RZ, UR33, P3 ;  /* 0x00000021ff057e24 */ /* 0x000fca00098e06ff */
[----:B-1----:R1:W3:Y:S01]  /*1350*/  ATOMG.E.EXCH.STRONG.GPU PT, RZ, [R4], R3 ;  /* 0x0000000304ff73a8 */ /* 0x0022e200041ee100 */
[----:B------:R-:W-:-:S04]  /*1360*/  DEPBAR {5,4,3,2,1,0} ;  /* 0x0000003f0000791a */ /* 0x000fc80000000000 */
[----:B------:R1:W-:Y:S01]  /*1370*/  UTMACCTL.IV [UR32] ;  /* 0x00000000200079b9 */ /* 0x0003e20008000000 */
[----:B------:R-:W-:Y:S01]  /*1380*/  NOP ;  /* 0x0000000000007918 */ /* 0x000fe20000000000 */
.L_x_45:
[----:B------:R-:W-:Y:S05]  /*1390*/  @P0 BRA `(.L_x_46) ;  /* 0x00000000000c0947 */ /* 0x000fea0003800000 */
[----:B------:R0:W-:Y:S01]  /*13a0*/  UTMACMDFLUSH ;  /* 0x00000000000079b7 */ /* 0x0001e20000000000 */
[----:B------:R-:W-:Y:S05]  /*13b0*/  @P0 BRA `(.L_x_46) ;  /* 0x0000000000040947 */ /* 0x000fea0003800000 */
[----:B------:R-:W-:-:S04]  /*13c0*/  DEPBAR.LE SB0, 0x0 ;  /* 0x000080000000791a */ /* 0x000fc80000000000 */
.L_x_46:
[----:B------:R-:W-:Y:S05]  /*13d0*/  WARPSYNC.ALL ;  /* 0x0000000000007948 */ /* 0x000fea0003800000 */
[----:B---3--:R-:W-:Y:S01]  /*13e0*/  BAR.SYNC.DEFER_BLOCKING 0x0 ;  /* 0x0000000000007b1d */ /* 0x008fe20000010000 */
[----:B------:R-:W-:Y:S01]  /*13f0*/  USHF.L.U32 UR15, UR34, 0x7, URZ ;  /* 0x00000007220f7899 */ /* 0x000fe2000800063f */
[----:B------:R-:W-:Y:S01]  /*1400*/  IMAD.MOV.U32 R35, RZ, RZ, RZ ;  /* 0x000000ffff237224 */ /* 0x000fe200078e00ff */
[----:B------:R-:W-:Y:S02]  /*1410*/  CS2R R36, SRZ ;  /* 0x0000000000247805 */ /* 0x000fe4000001ff00 */
[----:B------:R-:W-:-:S02]  /*1420*/  CS2R R38, SRZ ;  /* 0x0000000000267805 */ /* 0x000fc4000001ff00 */
[----:B------:R-:W-:Y:S01]  /*1430*/  CS2R R40, SRZ ;  /* 0x0000000000287805 */ /* 0x000fe2000001ff00 */
[----:B------:R-:W-:Y:S01]  /*1440*/  VOTEU.ALL UP0, P2 ;  /* 0x00000000003f7886 */ /* 0x000fe20001000000 */
[----:B------:R-:W-:Y:S01]  /*1450*/  UMOV UR6, 0x1 ;  /* 0x0000000100067882 */ /* 0x000fe20000000000 */
[----:B------:R-:W-:Y:S01]  /*1460*/  VOTEU.ALL UP1, P2 ;  /* 0x00000000003f7886 */ /* 0x000fe20001020000 */
[----:B------:R-:W-:Y:S01]  /*1470*/  VOTEU.ALL UP2, P2 ;  /* 0x00000000003f7886 */ /* 0x000fe20001040000 */
[----:B------:R-:W-:Y:S01]  /*1480*/  VOTEU.ALL UP3, P2 ;  /* 0x00000000003f7886 */ /* 0x000fe20001060000 */
[----:B------:R-:W-:-:S04]  /*1490*/  @!UP0 UIADD3 UR8, -UR6, 0x100000, URZ ;  /* 0x0010000006088890 */ /* 0x000fc8000fffe13f */
[----:B------:R-:W-:Y:S02]  /*14a0*/  @!UP0 USHF.L.U32 UR9, UR8, 0xb, URZ ;  /* 0x0000000b08098899 */ /* 0x000fe4000800063f */
[----:B------:R-:W-:Y:S01]  /*14b0*/  @!UP0 USHF.L.U32 UR8, UR8, 0x1, URZ ;  /* 0x0000000108088899 */ /* 0x000fe2000800063f */
[----:B------:R-:W-:Y:S01]  /*14c0*/  CS2R R42, SRZ ;  /* 0x00000000002a7805 */ /* 0x000fe2000001ff00 */
        /* <DEDUP_REMOVED lines=12> */
[----:B------:R-:W-:Y:S01]  /*1590*/  VOTEU.ALL UP0, P2 ;  /* 0x00000000003f7886 */ /* 0x000fe20001000000 */
[----:B------:R-:W-:Y:S02]  /*15a0*/  CS2R R50, SRZ ;  /* 0x0000000000327805 */ /* 0x000fe4000001ff00 */
[----:B------:R-:W-:Y:S02]  /*15b0*/  CS2R R52, SRZ ;  /* 0x0000000000347805 */ /* 0x000fe4000001ff00 */
[----:B------:R-:W-:Y:S01]  /*15c0*/  CS2R R54, SRZ ;  /* 0x0000000000367805 */ /* 0x000fe2000001ff00 */
[----:B------:R-:W3:Y:S02]  /*15d0*/  FENCE.VIEW.ASYNC.S ;  /* 0x00000000000073c6 */ /* 0x000ee40000000000 */
[----:B---3--:R-:W3:Y:S02]  /*15e0*/  @!UP0 SYNCS.EXCH.64 URZ, [UR20+0x18000], UR8 ;  /* 0x01800008143f85b2 */ /* 0x008ee40008000100 */
[----:B---3--:R-:W-:Y:S06]  /*15f0*/  BAR.SYNC.DEFER_BLOCKING 0x0 ;  /* 0x0000000000007b1d */ /* 0x008fec0000010000 */
[----:B------:R3:W4:Y:S02]  /*1600*/  @!UP1 SYNCS.EXCH.64 URZ, [UR20+0x18008], UR10 ;  /* 0x0180080a143f95b2 */ /* 0x0007240008000100 */
[----:B----4-:R-:W-:Y:S01]  /*1610*/  BAR.SYNC.DEFER_BLOCKING 0x0 ;  /* 0x0000000000007b1d */ /* 0x010fe20000010000 */
[----:B---3--:R-:W-:-:S05]  /*1620*/  USHF.L.U32 UR10, UR23, 0x6, URZ ;  /* 0x00000006170a7899 */ /* 0x008fca000800063f */
[----:B------:R3:W4:Y:S02]  /*1630*/  @!UP2 SYNCS.EXCH.64 URZ, [UR20+0x18010], UR12 ;  /* 0x0180100c143fa5b2 */ /* 0x0007240008000100 */
[----:B----4-:R-:W-:Y:S06]  /*1640*/  BAR.SYNC.DEFER_BLOCKING 0x0 ;  /* 0x0000000000007b1d */ /* 0x010fec0000010000 */
[----:B------:R3:W4:Y:S01]  /*1650*/  @!UP3 SYNCS.EXCH.64 URZ, [UR20+0x18018], UR6 ;  /* 0x01801806143fb5b2 */ /* 0x0007220008000100 */
[----:B------:R-:W-:Y:S05]  /*1660*/  @!P1 BRA `(.L_x_47) ;  /* 0x0000000400b09947 */ /* 0x000fea0003800000 */
        /* <DEDUP_REMOVED lines=31> */
[----:B------:R-:W-:Y:S01]  /*1860*/  CS2R R54, SRZ ;  /* 0x0000000000367805 */ /* 0x000fe2000001ff00 */
[----:B------:R-:W-:Y:S01]  /*1870*/  UMOV UR5, URZ ;  /* 0x0000003f00057c82 */ /* 0x000fe20008000000 */
[----:B------:R-:W-:-:S05]  /*1880*/  UMOV UR14, URZ ;  /* 0x0000003f000e7c82 */ /* 0x000fca0008000000 */
.L_x_49:
[----:B----4-:R-:W-:Y:S01]  /*1890*/  BAR.SYNC.DEFER_BLOCKING 0x0 ;  /* 0x0000000000007b1d */ /* 0x010fe20000010000 */
[----:B------:R-:W-:Y:S01]  /*18a0*/  ULEA UR18, UR5, UR20, 0x3 ;  /* 0x0000001405127291 */ /* 0x000fe2000f8e183f */
[----:B-1----:R-:W-:Y:S01]  /*18b0*/  @!P2 IMAD.MOV.U32 R3, RZ, RZ, 0x6000 ;  /* 0x00006000ff03a424 */ /* 0x002fe200078e00ff */
[----:B------:R-:W-:Y:S01]  /*18c0*/  ELECT P0, URZ, PT ;  /* 0x00000000003f782f */ /* 0x000fe20003800000 */
[----:B---3--:R-:W-:-:S03]  /*18d0*/  ULEA UR12, UR5, UR20, 0xe ;  /* 0x00000014050c7291 */ /* 0x008fc6000f8e703f */
[----:B------:R-:W-:Y:S02]  /*18e0*/  ISETP.LT.U32.AND P0, PT, R2, 0x20, P0 ;  /* 0x000000200200780c */ /* 0x000fe40000701070 */
[----:B------:R-:W-:Y:S01]  /*18f0*/  ELECT P1, URZ, PT ;  /* 0x00000000003f782f */ /* 0x000fe20003820000 */
[----:B------:R-:W-:-:S03]  /*1900*/  ULEA UR8, UR5, UR20, 0xd ;  /* 0x0000001405087291 */ /* 0x000fc6000f8e683f */
[----:B------:R-:W-:Y:S01]  /*1910*/  ISETP.LT.U32.AND P1, PT, R2, 0x20, P1 ;  /* 0x000000200200780c */ /* 0x000fe20000f21070 */
[----:B------:R-:W-:Y:S01]  /*1920*/  UMOV UR11, UR14 ;  /* 0x0000000e000b7c82 */ /* 0x000fe20008000000 */
[----:B------:R-:W-:-:S05]  /*1930*/  UIADD3 UR8, UR8, 0x10000, URZ ;  /* 0x0001000008087890 */ /* 0x000fca000fffe03f */
[----:B------:R-:W-:Y:S01]  /*1940*/  VOTEU.ANY UP0, P0 ;  /* 0x00000000003f7886 */ /* 0x000fe20000000100 */
[----:B------:R-:W-:Y:S01]  /*1950*/  VOTEU.ANY UP2, P0 ;  /* 0x00000000003f7886 */ /* 0x000fe20000040100 */
[----:B------:R1:W-:Y:S01]  /*1960*/  @!P2 SYNCS.ARRIVE.TRANS64 RZ, [UR18+0x18000], R3 ;  /* 0x01800003ffffa9a7 */ /* 0x0003e20008000012 */
[----:B------:R3:W-:Y:S06]  /*1970*/  MEMBAR.ALL.CTA ;  /* 0x0000000000007992 */ /* 0x0007ec0000008000 */
[----:B---3--:R-:W3:Y:S01]  /*1980*/  FENCE.VIEW.ASYNC.S ;  /* 0x00000000000073c6 */ /* 0x008ee20000000000 */
[----:B------:R-:W-:Y:S01]  /*1990*/  @UP0 UIADD3 UR13, UR18, 0x18000, URZ ;  /* 0x00018000120d0890 */ /* 0x000fe2000fffe03f */
[----:B------:R-:W-:Y:S01]  /*19a0*/  @UP0 UMOV UR6, UR28 ;  /* 0x0000001c00060c82 */ /* 0x000fe20008000000 */
[----:B------:R-:W-:Y:S01]  /*19b0*/  @UP0 UMOV UR7, UR29 ;  /* 0x0000001d00070c82 */ /* 0x000fe20008000000 */
[----:B---3--:R-:W-:Y:S01]  /*19c0*/  VOTEU.ANY UP1, P1 ;  /* 0x00000000003f7886 */ /* 0x008fe20000820100 */
[----:B------:R-:W-:Y:S01]  /*19d0*/  VOTEU.ANY UP3, P1 ;  /* 0x00000000003f7886 */ /* 0x000fe20000860100 */
[----:B-1----:R-:W-:-:S03]  /*19e0*/  IMAD.U32 R3, RZ, RZ, UR4 ;  /* 0x00000004ff037e24 */ /* 0x002fc6000f8e00ff */
[----:B------:R-:W-:Y:S01]  /*19f0*/  @UP1 UIADD3 UR9, UR18, 0x18000, URZ ;  /* 0x0001800012091890 */ /* 0x000fe2000fffe03f */
[----:B------:R-:W-:Y:S01]  /*1a00*/  @UP1 UMOV UR16, UR30 ;  /* 0x0000001e00101c82 */ /* 0x000fe20008000000 */
[----:B------:R-:W-:Y:S01]  /*1a10*/  @UP1 UMOV UR17, UR31 ;  /* 0x0000001f00111c82 */ /* 0x000fe20008000000 */
[----:B------:R-:W-:Y:S01]  /*1a20*/  SHF.L.U32 R3, R3, 0x1f, RZ ;  /* 0x0000001f03037819 */ /* 0x000fe200000006ff */
[----:B------:R-:W-:Y:S06]  /*1a30*/  BAR.SYNC.DEFER_BLOCKING 0x0 ;  /* 0x0000000000007b1d */ /* 0x000fec0000010000 */
[----:B------:R1:W-:Y:S02]  /*1a40*/  @UP2 UTMALDG.2D [UR12], [UR6] ;  /* 0x0000000c060025b4 */ /* 0x0003e40008008000 */
[----:B------:R-:W-:Y:S06]  /*1a50*/  BAR.SYNC.DEFER_BLOCKING 0x0 ;  /* 0x0000000000007b1d */ /* 0x000fec0000010000 */
[----:B------:R1:W-:Y:S02]  /*1a60*/  @UP3 UTMALDG.2D [UR8], [UR16] ;  /* 0x00000008100035b4 */ /* 0x0003e40008008000 */
[----:B------:R-:W-:Y:S06]  /*1a70*/  BAR.SYNC.DEFER_BLOCKING 0x0 ;  /* 0x0000000000007b1d */ /* 0x000fec0000010000 */
[----:B------:R-:W3:Y:S02]  /*1a80*/  SYNCS.PHASECHK.TRANS64.TRYWAIT P0, [UR18+0x18000], R3 ;  /* 0x01800003ff0075a7 */ /* 0x000ee40008000152 */
[----:B-1-3--:R-:W-:Y:S05]  /*1a90*/  @!P0 BRA `(.L_x_48) ;  /* 0x0000000400e08947 */ /* 0x00afea0003800000 */
.L_x_50:
[----:B------:R-:W-:Y:S01]  /*1aa0*/  USHF.R.U32.HI UR16, URZ, 0x4, UR12 ;  /* 0x000000043f107899 */ /* 0x000fe2000801160c */
[----:B------:R-:W-:Y:S02]  /*1ab0*/  WARPGROUP.DEPBAR.LE gsb0, 0x0 ;  /* 0x00008000000079c5 */ /* 0x000fe40000010000 */
[----:B------:R-:W-:Y:S01]  /*1ac0*/  USHF.R.U32.HI UR18, URZ, 0x4, UR8 ;  /* 0x000000043f127899 */ /* 0x000fe20008011608 */
[----:B------:R-:W-:Y:S01]  /*1ad0*/  WARPGROUP.ARRIVE ;  /* 0x00000000000079c5 */ /* 0x000fe20000000000 */
[----:B------:R-:W-:Y:S01]  /*1ae0*/  USGXT.U32 UR16, UR16, 0xe ;  /* 0x0000000e1010789a */ /* 0x000fe20008000000 */
[----:B------:R-:W1:Y:S01]  /*1af0*/  LDC R3, c[0x0][0x230] ;  /* 0x00008c00ff037b82 */ /* 0x000e620000000800 */
[----:B------:R-:W-:Y:S01]  /*1b00*/  USGXT.U32 UR18, UR18, 0xe ;  /* 0x0000000e1212789a */ /* 0x000fe20008000000 */
[----:B------:R-:W-:Y:S01]  /*1b10*/  UMOV UR17, 0x40000040 ;  /* 0x4000004000117882 */ /* 0x000fe20000000000 */
[----:B------:R-:W-:Y:S01]  /*1b20*/  UMOV UR19, 0x40000040 ;  /* 0x4000004000137882 */ /* 0x000fe20000000000 */
[----:B------:R-:W-:-:S02]  /*1b30*/  UIADD3 UR24, UP0, UR16, 0x2, URZ ;  /* 0x0000000210187890 */ /* 0x000fc4000ff1e03f */
[----:B------:R-:W-:Y:S01]  /*1b40*/  UIADD3 UR26, UP1, UR18, 0x80, URZ ;  /* 0x00000080121a7890 */ /* 0x000fe2000ff3e03f */
[----:B------:R-:W-:-:S03]  /*1b50*/  UMOV UR6, URZ ;  /* 0x0000003f00067c82 */ /* 0x000fc60008000000 */
[----:B------:R-:W-:Y:S01]  /*1b60*/  HGMMA.64x64x16.F32 R56, gdesc[UR16].tnspB, R56 ;  /* 0x40e00000103879f0 */ /* 0x000fe20008700838 */
[----:B------:R-:W-:Y:S01]  /*1b70*/  UMOV UR7, URZ ;  /* 0x0000003f00077c82 */ /* 0x000fe20008000000 */
[----:B------:R-:W-:Y:S02]  /*1b80*/  UIADD3.X UR25, UR6, 0x40000040, URZ, UP0, !UPT ;  /* 0x4000004006197890 */ /* 0x000fe400087fe43f */
[----:B------:R-:W-:Y:S02]  /*1b90*/  UIADD3.X UR27, UR7, 0x40000040, URZ, UP1, !UPT ;  /* 0x40000040071b7890 */ /* 0x000fe40008ffe43f */
[----:B------:R-:W-:Y:S02]  /*1ba0*/  UIADD3.64 UR36, UR24, 0x2, URZ ;  /* 0x0000000218247897 */ /* 0x000fe4000fffe03f */
[----:B------:R-:W-:Y:S02]  /*1bb0*/  UIADD3.64 UR38, UR26, 0x80, URZ ;  /* 0x000000801a267897 */ /* 0x000fe4000fffe03f */
[----:B------:R-:W-:-:S02]  /*1bc0*/  UIADD3.64 UR40, UR24, 0x4, URZ ;  /* 0x0000000418287897 */ /* 0x000fc4000fffe03f */
[----:B------:R-:W-:Y:S02]  /*1bd0*/  UIADD3.64 UR42, UR26, 0x100, URZ ;  /* 0x000001001a2a7897 */ /* 0x000fe4000fffe03f */
[----:B------:R-:W-:Y:S02]  /*1be0*/  UIADD3.64 UR16, UR24, 0x1fe, URZ ;  /* 0x000001fe18107897 */ /* 0x000fe4000fffe03f */
[----:B------:R-:W-:Y:S02]  /*1bf0*/  UIADD3 UR14, UR14, 0x40, URZ ;  /* 0x000000400e0e7890 */ /* 0x000fe4000fffe03f */
[----:B------:R-:W-:-:S04]  /*1c00*/  UIADD3 UR5, UR5, 0x1, URZ ;  /* 0x0000000105057890 */ /* 0x000fc8000fffe03f */
[----:B-1----:R-:W-:Y:S01]  /*1c10*/  ISETP.LE.AND P0, PT, R3, UR14, PT ;  /* 0x0000000e03007c0c */ /* 0x002fe2000bf03270 */
[----:B------:R-:W-:-:S04]  /*1c20*/  UISETP.NE.U32.AND UP0, UPT, UR5, 0x4, UPT ;  /* 0x000000040500788c */ /* 0x000fc8000bf05070 */
[----:B------:R-:W-:Y:S02]  /*1c30*/  USEL UR6, URZ, 0x1, UP0 ;  /* 0x000000013f067887 */ /* 0x000fe40008000000 */
[----:B------:R-:W-:Y:S02]  /*1c40*/  USEL UR5, UR5, URZ, UP0 ;  /* 0x0000003f05057287 */ /* 0x000fe40008000000 */
[----:B------:R-:W-:Y:S01]  /*1c50*/  ULOP3.LUT UR4, UR4, UR6, URZ, 0x3c, !UPT ;  /* 0x0000000604047292 */ /* 0x000fe2000f8e3c3f */
[----:B------:R-:W-:Y:S04]  /*1c60*/  HGMMA.64x64x16.F32 R56, gdesc[UR24].tnspB, R56 ;  /* 0x40e00000183879f0 */ /* 0x000fe80008700838 */
[----:B------:R-:W-:Y:S01]  /*1c70*/  HGMMA.64x64x16.F32 R56, gdesc[UR36].tnspB, R56 ;  /* 0x40e00000243879f0 */ /* 0x000fe20008700838 */
[----:B------:R-:W-:-:S03]  /*1c80*/  UIADD3.64 UR36, UR24, 0x202, URZ ;  /* 0x0000020218247897 */ /* 0x000fc6000fffe03f */
[----:B------:R-:W-:Y:S01]  /*1c90*/  HGMMA.64x64x16.F32 R56, gdesc[UR40].tnspB, R56 ;  /* 0x40e00000283879f0 */ /* 0x000fe20008700838 */
[----:B------:R-:W-:-:S03]  /*1ca0*/  UIADD3.64 UR40, UR24, 0x204, URZ ;  /* 0x0000020418287897 */ /* 0x000fc6000fffe03f */
[----:B------:R-:W-:Y:S01]  /*1cb0*/  HGMMA.64x64x16.F32 R24, gdesc[UR16].tnspB, R24 ;  /* 0x40e00000101879f0 */ /* 0x000fe20008700818 */
[----:B------:R-:W-:Y:S01]  /*1cc0*/  UIADD3.64 UR16, UR24, 0x200, URZ ;  /* 0x0000020018107897 */ /* 0x000fe2000fffe03f */
[----:B------:R-:W-:Y:S01]  /*1cd0*/  UMOV UR18, UR26 ;  /* 0x0000001a00127c82 */ /* 0x000fe20008000000 */
[----:B------:R-:W-:-:S07]  /*1ce0*/  UMOV UR19, UR27 ;  /* 0x0000001b00137c82 */ /* 0x000fce0008000000 */
[----:B------:R-:W-:Y:S04]  /*1cf0*/  HGMMA.64x64x16.F32 R24, gdesc[UR16].tnspB, R24 ;  /* 0x40e00000101879f0 */ /* 0x000fe80008700818 */
[----:B------:R-:W-:Y:S04]  /*1d00*/  HGMMA.64x64x16.F32 R24, gdesc[UR36].tnspB, R24 ;  /* 0x40e00000241879f0 */ /* 0x000fe80008700818 */
[----:B------:R-:W-:Y:S01]  /*1d10*/  HGMMA.64x64x16.F32 R24, gdesc[UR40].tnspB, R24, gsb0 ;  /* 0x40e00000281879f0 */ /* 0x000fe20008000818 */
[----:B------:R-:W-:Y:S05]  /*1d20*/  @!P0 BRA `(.L_x_49) ;  /* 0xfffffff800d88947 */ /* 0x000fea000383ffff */
.L_x_47:
[----:B------:R-:W-:Y:S02]  /*1d30*/  WARPGROUP.DEPBAR.LE gsb0, 0x0 ;  /* 0x00008000000079c5 */ /* 0x000fe40000010000 */
[----:B----4-:R-:W-:Y:S01]  /*1d40*/  BAR.SYNC.DEFER_BLOCKING 0x0 ;  /* 0x0000000000007b1d */ /* 0x010fe20000010000 */
[C---:B-1----:R-:W-:Y:S01]  /*1d50*/  IMAD.SHL.U32 R3, R0.reuse, 0x80, RZ ;  /* 0x0000008000037824 */ /* 0x042fe200078e00ff */
[----:B------:R-:W-:Y:S01]  /*1d60*/  ELECT P0, URZ, PT ;  /* 0x00000000003f782f */ /* 0x000fe20003800000 */
[----:B------:R-:W-:Y:S01]  /*1d70*/  IMAD.SHL.U32 R4, R0, 0x10, RZ ;  /* 0x0000001000047824 */ /* 0x000fe200078e00ff */
[----:B------:R-:W-:Y:S02]  /*1d80*/  F2FP.F16.F32.PACK_AB R56, R57, R56 ;  /* 0x000000383938723e */ /* 0x000fe400000000ff */
[----:B------:R-:W-:Y:S01]  /*1d90*/  LOP3.LUT R3, R3, 0x780, RZ, 0xc0, !PT ;  /* 0x0000078003037812 */ /* 0x000fe200078ec0ff */
[----:B------:R-:W-:Y:S01]  /*1da0*/  UMOV UR21, UR10 ;  /* 0x0000000a00157c82 */ /* 0x000fe20008000000 */
[----:B------:R-:W-:Y:S01]  /*1db0*/  F2FP.F16.F32.PACK_AB R57, R59, R58 ;  /* 0x0000003a3b39723e */ /* 0x000fe200000000ff */
[----:B------:R-:W-:Y:S01]  /*1dc0*/  UMOV UR22, UR15 ;  /* 0x0000000f00167c82 */ /* 0x000fe20008000000 */
[----:B------:R-:W-:-:S02]  /*1dd0*/  LOP3.LUT R3, R3, 0x70, R4, 0xf8, !PT ;  /* 0x0000007003037812 */ /* 0x000fc400078ef804 */
[----:B------:R-:W-:Y:S02]  /*1de0*/  F2FP.F16.F32.PACK_AB R24, R25, R24 ;  /* 0x000000181918723e */ /* 0x000fe400000000ff */
[----:B------:R-:W-:Y:S01]  /*1df0*/  LOP3.LUT R3, R3, 0x10, R0, 0x78, !PT ;  /* 0x0000001003037812 */ /* 0x000fe200078e7800 */
[----:B------:R-:W-:Y:S01]  /*1e00*/  IMAD.SHL.U32 R0, R0, 0x40, RZ ;  /* 0x0000004000007824 */ /* 0x000fe200078e00ff */
[----:B------:R-:W-:Y:S02]  /*1e10*/  ISETP.LT.U32.AND P0, PT, R2, 0x20, P0 ;  /* 0x000000200200780c */ /* 0x000fe40000701070 */
[----:B------:R-:W-:Y:S02]  /*1e20*/  F2FP.F16.F32.PACK_AB R58, R61, R60 ;  /* 0x0000003c3d3a723e */ /* 0x000fe400000000ff */
[----:B------:R-:W-:Y:S02]  /*1e30*/  LOP3.LUT R0, R3, 0x1800, R0, 0xf8, !PT ;  /* 0x0000180003007812 */ /* 0x000fe400078ef800 */
[----:B------:R-:W-:Y:S01]  /*1e40*/  F2FP.F16.F32.PACK_AB R59, R63, R62 ;  /* 0x0000003e3f3b723e */ /* 0x000fe200000000ff */
[----:B------:R-:W1:Y:S02]  /*1e50*/  @!P2 SYNCS.CCTL.IV [UR20+0x18000] ;  /* 0x01800000ff00a9b1 */ /* 0x000e640008000014 */
[----:B-1----:R-:W-:Y:S01]  /*1e60*/  BAR.SYNC.DEFER_BLOCKING 0x0 ;  /* 0x0000000000007b1d */ /* 0x002fe20000010000 */
[C---:B------:R-:W-:Y:S01]  /*1e70*/  LOP3.LUT R3, R0.reuse, 0x20, RZ, 0x3c, !PT ;  /* 0x0000002000037812 */ /* 0x040fe200078e3cff */
[C---:B------:R-:W-:Y:S01]  /*1e80*/  VIADD R2, R0.reuse, UR20 ;  /* 0x0000001400027c36 */ /* 0x040fe20008000000 */
[----:B------:R-:W-:-:S02]  /*1e90*/  LOP3.LUT R4, R0, 0x40, RZ, 0x3c, !PT ;  /* 0x0000004000047812 */ /* 0x000fc400078e3cff */
[----:B------:R-:W-:Y:S01]  /*1ea0*/  F2FP.F16.F32.PACK_AB R64, R65, R64 ;  /* 0x000000404140723e */ /* 0x000fe200000000ff */
[----:B------:R-:W-:Y:S01]  /*1eb0*/  VIADD R3, R3, UR20 ;  /* 0x0000001403037c36 */ /* 0x000fe20008000000 */
[----:B------:R-:W-:Y:S01]  /*1ec0*/  F2FP.F16.F32.PACK_AB R25, R27, R26 ;  /* 0x0000001a1b19723e */ /* 0x000fe200000000ff */
[----:B------:R-:W-:Y:S01]  /*1ed0*/  VIADD R4, R4, UR20 ;  /* 0x0000001404047c36 */ /* 0x000fe20008000000 */
[----:B------:R-:W-:Y:S01]  /*1ee0*/  F2FP.F16.F32.PACK_AB R65, R67, R66 ;  /* 0x000000424341723e */ /* 0x000fe200000000ff */
[----:B------:R-:W-:Y:S01]  /*1ef0*/  VOTEU.ANY UP0, P0 ;  /* 0x00000000003f7886 */ /* 0x000fe20000000100 */
[----:B------:R-:W-:Y:S01]  /*1f00*/  F2FP.F16.F32.PACK_AB R26, R29, R28 ;  /* 0x0000001c1d1a723e */ /* 0x000fe200000000ff */
[----:B------:R-:W-:Y:S01]  /*1f10*/  VOTEU.ANY UP1, P0 ;  /* 0x00000000003f7886 */ /* 0x000fe20000020100 */
[----:B------:R-:W-:Y:S02]  /*1f20*/  F2FP.F16.F32.PACK_AB R27, R31, R30 ;  /* 0x0000001e1f1b723e */ /* 0x000fe400000000ff */
[----:B------:R-:W-:Y:S01]  /*1f30*/  F2FP.F16.F32.PACK_AB R32, R33, R32 ;  /* 0x000000202120723e */ /* 0x000fe200000000ff */
[----:B---3--:R-:W-:Y:S01]  /*1f40*/  @UP0 UMOV UR6, UR32 ;  /* 0x0000002000060c82 */ /* 0x008fe20008000000 */
[----:B------:R-:W-:Y:S01]  /*1f50*/  LOP3.LUT R0, R0, 0x60, RZ, 0x3c, !PT ;  /* 0x0000006000007812 */ /* 0x000fe200078e3cff */
[----:B------:R-:W-:Y:S01]  /*1f60*/  @UP0 UMOV UR7, UR33 ;  /* 0x0000002100070c82 */ /* 0x000fe20008000000 */
[----:B------:R-:W-:-:S02]  /*1f70*/  F2FP.F16.F32.PACK_AB R66, R69, R68 ;  /* 0x000000444542723e */ /* 0x000fc400000000ff */
[----:B------:R-:W-:Y:S01]  /*1f80*/  F2FP.F16.F32.PACK_AB R67, R71, R70 ;  /* 0x000000464743723e */ /* 0x000fe200000000ff */
[----:B------:R-:W-:Y:S01]  /*1f90*/  VIADD R0, R0, UR20 ;  /* 0x0000001400007c36 */ /* 0x000fe20008000000 */
[----:B------:R-:W-:Y:S01]  /*1fa0*/  F2FP.F16.F32.PACK_AB R72, R73, R72 ;  /* 0x000000484948723e */ /* 0x000fe200000000ff */
[----:B------:R-:W1:Y:S02]  /*1fb0*/  @!P2 SYNCS.CCTL.IV [UR20+0x18008] ;  /* 0x01800800ff00a9b1 */ /* 0x000e640008000014 */
[----:B-1----:R-:W-:Y:S01]  /*1fc0*/  BAR.SYNC.DEFER_BLOCKING 0x0 ;  /* 0x0000000000007b1d */ /* 0x002fe20000010000 */
[----:B------:R-:W-:Y:S02]  /*1fd0*/  F2FP.F16.F32.PACK_AB R33, R35, R34 ;  /* 0x000000222321723e */ /* 0x000fe400000000ff */
[----:B------:R-:W-:Y:S02]  /*1fe0*/  F2FP.F16.F32.PACK_AB R73, R75, R74 ;  /* 0x0000004a4b49723e */ /* 0x000fe400000000ff */
[----:B------:R-:W-:-:S02]  /*1ff0*/  F2FP.F16.F32.PACK_AB R34, R37, R36 ;  /* 0x000000242522723e */ /* 0x000fc400000000ff */
[----:B------:R-:W-:Y:S02]  /*2000*/  F2FP.F16.F32.PACK_AB R35, R39, R38 ;  /* 0x000000262723723e */ /* 0x000fe400000000ff */
[----:B------:R-:W-:Y:S02]  /*2010*/  F2FP.F16.F32.PACK_AB R40, R41, R40 ;  /* 0x000000282928723e */ /* 0x000fe400000000ff */
[----:B------:R-:W-:Y:S02]  /*2020*/  F2FP.F16.F32.PACK_AB R74, R77, R76 ;  /* 0x0000004c4d4a723e */ /* 0x000fe400000000ff */
[----:B------:R-:W-:Y:S02]  /*2030*/  F2FP.F16.F32.PACK_AB R75, R79, R78 ;  /* 0x0000004e4f4b723e */ /* 0x000fe400000000ff */
[----:B------:R-:W-:Y:S02]  /*2040*/  F2FP.F16.F32.PACK_AB R80, R81, R80 ;  /* 0x000000505150723e */ /* 0x000fe400000000ff */
[----:B------:R-:W-:-:S02]  /*2050*/  F2FP.F16.F32.PACK_AB R41, R43, R42 ;  /* 0x0000002a2b29723e */ /* 0x000fc400000000ff */
[----:B------:R-:W-:Y:S02]  /*2060*/  F2FP.F16.F32.PACK_AB R81, R83, R82 ;  /* 0x000000525351723e */ /* 0x000fe400000000ff */
[----:B------:R-:W-:Y:S02]  /*2070*/  F2FP.F16.F32.PACK_AB R42, R45, R44 ;  /* 0x0000002c2d2a723e */ /* 0x000fe400000000ff */
[----:B------:R-:W-:Y:S01]  /*2080*/  F2FP.F16.F32.PACK_AB R43, R47, R46 ;  /* 0x0000002e2f2b723e */ /* 0x000fe200000000ff */
[----:B------:R-:W1:Y:S02]  /*2090*/  @!P2 SYNCS.CCTL.IV [UR20+0x18010] ;  /* 0x01801000ff00a9b1 */ /* 0x000e640008000014 */
[----:B-1----:R-:W-:Y:S01]  /*20a0*/  BAR.SYNC.DEFER_BLOCKING 0x0 ;  /* 0x0000000000007b1d */ /* 0x002fe20000010000 */
[----:B------:R-:W-:Y:S02]  /*20b0*/  F2FP.F16.F32.PACK_AB R48, R49, R48 ;  /* 0x000000303130723e */ /* 0x000fe400000000ff */
[----:B------:R-:W-:-:S02]  /*20c0*/  F2FP.F16.F32.PACK_AB R82, R85, R84 ;  /* 0x000000545552723e */ /* 0x000fc400000000ff */
[----:B------:R-:W-:Y:S02]  /*20d0*/  F2FP.F16.F32.PACK_AB R83, R87, R86 ;  /* 0x000000565753723e */ /* 0x000fe400000000ff */
[----:B------:R-:W-:Y:S02]  /*20e0*/  F2FP.F16.F32.PACK_AB R49, R51, R50 ;  /* 0x000000323331723e */ /* 0x000fe400000000ff */
[----:B------:R-:W-:Y:S02]  /*20f0*/  F2FP.F16.F32.PACK_AB R50, R53, R52 ;  /* 0x000000343532723e */ /* 0x000fe400000000ff */
[----:B------:R-:W-:Y:S01]  /*2100*/  F2FP.F16.F32.PACK_AB R51, R55, R54 ;  /* 0x000000363733723e */ /* 0x000fe200000000ff */
[----:B------:R-:W1:Y:S02]  /*2110*/  @!P2 SYNCS.CCTL.IV [UR20+0x18018] ;  /* 0x01801800ff00a9b1 */ /* 0x000e640008000014 */
[----:B-1----:R-:W-:Y:S04]  /*2120*/  STSM.16.M88.4 [R2], R56 ;  /* 0x0000003802007844 */ /* 0x002fe80000000200 */
[----:B------:R-:W-:Y:S04]  /*2130*/  STSM.16.M88.4 [R2+0x2000], R24 ;  /* 0x0020001802007844 */ /* 0x000fe80000000200 */
[----:B------:R-:W-:Y:S04]  /*2140*/  STSM.16.M88.4 [R3], R64 ;  /* 0x0000004003007844 */ /* 0x000fe80000000200 */
[----:B------:R-:W-:Y:S04]  /*2150*/  STSM.16.M88.4 [R3+0x2000], R32 ;  /* 0x0020002003007844 */ /* 0x000fe80000000200 */
[----:B------:R-:W-:Y:S04]  /*2160*/  STSM.16.M88.4 [R4], R72 ;  /* 0x0000004804007844 */ /* 0x000fe80000000200 */
[----:B------:R-:W-:Y:S04]  /*2170*/  STSM.16.M88.4 [R4+0x2000], R40 ;  /* 0x0020002804007844 */ /* 0x000fe80000000200 */
[----:B------:R-:W-:Y:S04]  /*2180*/  STSM.16.M88.4 [R0], R80 ;  /* 0x0000005000007844 */ /* 0x000fe80000000200 */
[----:B------:R-:W-:Y:S01]  /*2190*/  STSM.16.M88.4 [R0+0x2000], R48 ;  /* 0x0020003000007844 */ /* 0x000fe20000000200 */
[----:B------:R1:W-:Y:S06]  /*21a0*/  MEMBAR.ALL.CTA ;  /* 0x0000000000007992 */ /* 0x0003ec0000008000 */
[----:B-1----:R-:W1:Y:S02]  /*21b0*/  FENCE.VIEW.ASYNC.S ;  /* 0x00000000000073c6 */ /* 0x002e640000000000 */
[----:B-1----:R-:W-:Y:S06]  /*21c0*/  BAR.SYNC.DEFER_BLOCKING 0x0 ;  /* 0x0000000000007b1d */ /* 0x002fec0000010000 */
[----:B------:R1:W-:Y:S01]  /*21d0*/  @UP1 UTMASTG.2D [UR20], [UR6] ;  /* 0x00000014060013b5 */ /* 0x0003e20008008000 */
[----:B------:R0:W-:Y:S01]  /*21e0*/  UTMACMDFLUSH ;  /* 0x00000000000079b7 */ /* 0x0001e20000000000 */
[----:B------:R-:W-:-:S04]  /*21f0*/  DEPBAR.LE SB0, 0x0 ;  /* 0x000080000000791a */ /* 0x000fc80000000000 */
[----:B------:R-:W-:Y:S06]  /*2200*/  BAR.SYNC.DEFER_BLOCKING 0x0 ;  /* 0x0000000000007b1d */ /* 0x000fec0000010000 */
[----:B-1----:R-:W-:Y:S05]  /*2210*/  EXIT ;  /* 0x000000000000794d */ /* 0x002fea0003800000 */
.L_x_48:
[----:B------:R-:W1:Y:S02]  /*2220*/  SYNCS.PHASECHK.TRANS64.TRYWAIT P0, [UR18+0x18000], R3 ;  /* 0x01800003ff0075a7 */ /* 0x000e640008000152 */
[----:B-1----:R-:W-:Y:S05]  /*2230*/  @!P0 BRA `(.L_x_48) ;  /* 0xfffffffc00f88947 */ /* 0x002fea000383ffff */
[----:B------:R-:W-:Y:S05]  /*2240*/  BRA `(.L_x_50) ;  /* 0xfffffff800147947 */ /* 0x000fea000383ffff */
.L_x_51:
[----:B------:R-:W-:-:S00]  /*2250*/  BRA `(.L_x_51) ;  /* 0xfffffffc00fc7947 */ /* 0x000fc0000383ffff */
[----:B------:R-:W-:-:S00]  /*2260*/  NOP ;  /* 0x0000000000007918 */ /* 0x000fc00000000000 */
        /* <DEDUP_REMOVED lines=9> */
.L_x_52:


//--------------------- .nv.shared.gluon_wgmma    --------------------------
	.section	.nv.shared.gluon_wgmma,"aw",@nobits
	.sectionflags	@""
	.align	16
	.zero		1024


//--------------------- .nv.shared.reserved.0     --------------------------
	.section	.nv.shared.reserved.0,"aw",@nobits
	.weak		__nv_reservedSMEM_offset_0_alias
	.size		__nv_reservedSMEM_offset_0_alias, 0, 0
	.other		__nv_reservedSMEM_offset_0_alias,@"STO_CUDA_RESERVED_SHARED STV_DEFAULT"
__nv_reservedSMEM_offset_0_alias:
	.zero		0


//--------------------- .nv.constant0.gluon_wgmma --------------------------
	.section	.nv.constant0.gluon_wgmma,"a",@progbits
	.sectionflags	@""
	.align	4
.nv.constant0.gluon_wgmma:
	.zero		608


//--------------------- SYMBOLS --------------------------

	.type		.nv.reservedSmem.offset0,@object
	.size		.nv.reservedSmem.offset0,0x4
